//
// Generated by NVIDIA NVVM Compiler
//
// Compiler Build ID: CL-36424714
// Cuda compilation tools, release 13.0, V13.0.88
// Based on NVVM 20.0.0
//

.version 9.0
.target sm_100
.address_size 64

	// .globl	_Z7breakeriiiiiPhS_

.visible .entry _Z7breakeriiiiiPhS_(
	.param .u32 _Z7breakeriiiiiPhS__param_0,
	.param .u32 _Z7breakeriiiiiPhS__param_1,
	.param .u32 _Z7breakeriiiiiPhS__param_2,
	.param .u32 _Z7breakeriiiiiPhS__param_3,
	.param .u32 _Z7breakeriiiiiPhS__param_4,
	.param .u64 .ptr .align 1 _Z7breakeriiiiiPhS__param_5,
	.param .u64 .ptr .align 1 _Z7breakeriiiiiPhS__param_6
)
{
	.local .align 16 .b8 	__local_depot0[256];
	.reg .b64 	%SP;
	.reg .b64 	%SPL;
	.reg .pred 	%p<40>;
	.reg .b16 	%rs<1041>;
	.reg .b32 	%r<1099>;
	.reg .b64 	%rd<46>;

	mov.u64 	%SPL, __local_depot0;
	ld.param.u32 	%r88, [_Z7breakeriiiiiPhS__param_0];
	ld.param.u32 	%r89, [_Z7breakeriiiiiPhS__param_1];
	ld.param.u32 	%r90, [_Z7breakeriiiiiPhS__param_2];
	ld.param.u32 	%r92, [_Z7breakeriiiiiPhS__param_3];
	ld.param.u32 	%r91, [_Z7breakeriiiiiPhS__param_4];
	ld.param.u64 	%rd8, [_Z7breakeriiiiiPhS__param_5];
	ld.param.u64 	%rd9, [_Z7breakeriiiiiPhS__param_6];
	cvta.to.global.u64 	%rd1, %rd8;
	cvta.to.global.u64 	%rd2, %rd9;
	add.u64 	%rd3, %SPL, 0;
	mov.u32 	%r93, %ctaid.x;
	mov.u32 	%r94, %ntid.x;
	mov.u32 	%r95, %tid.x;
	mad.lo.s32 	%r1097, %r93, %r94, %r95;
	sub.s32 	%r2, %r92, %r90;
	setp.lt.s32 	%p1, %r89, 1;
	@%p1 bra 	$L__BB0_24;
	and.b32  	%r3, %r89, 15;
	setp.lt.u32 	%p2, %r89, 16;
	mov.b32 	%r1059, 0;
	@%p2 bra 	$L__BB0_4;
	and.b32  	%r1059, %r89, 2147483632;
	mov.b32 	%r1064, 0;
$L__BB0_3:
	.pragma "nounroll";
	cvt.u64.u32 	%rd11, %r1064;
	add.s64 	%rd12, %rd1, %rd11;
	add.s64 	%rd13, %rd3, %rd11;
	ld.global.u8 	%r98, [%rd12+15];
	ld.global.u8 	%r99, [%rd12+14];
	prmt.b32 	%r100, %r99, %r98, 0x3340U;
	ld.global.u8 	%r101, [%rd12+13];
	ld.global.u8 	%r102, [%rd12+12];
	prmt.b32 	%r103, %r102, %r101, 0x3340U;
	prmt.b32 	%r104, %r103, %r100, 0x5410U;
	ld.global.u8 	%r105, [%rd12+11];
	ld.global.u8 	%r106, [%rd12+10];
	prmt.b32 	%r107, %r106, %r105, 0x3340U;
	ld.global.u8 	%r108, [%rd12+9];
	ld.global.u8 	%r109, [%rd12+8];
	prmt.b32 	%r110, %r109, %r108, 0x3340U;
	prmt.b32 	%r111, %r110, %r107, 0x5410U;
	ld.global.u8 	%r112, [%rd12+7];
	ld.global.u8 	%r113, [%rd12+6];
	prmt.b32 	%r114, %r113, %r112, 0x3340U;
	ld.global.u8 	%r115, [%rd12+5];
	ld.global.u8 	%r116, [%rd12+4];
	prmt.b32 	%r117, %r116, %r115, 0x3340U;
	prmt.b32 	%r118, %r117, %r114, 0x5410U;
	ld.global.u8 	%r119, [%rd12+3];
	ld.global.u8 	%r120, [%rd12+2];
	prmt.b32 	%r121, %r120, %r119, 0x3340U;
	ld.global.u8 	%r122, [%rd12+1];
	ld.global.u8 	%r123, [%rd12];
	prmt.b32 	%r124, %r123, %r122, 0x3340U;
	prmt.b32 	%r125, %r124, %r121, 0x5410U;
	st.local.v4.b32 	[%rd13], {%r125, %r118, %r111, %r104};
	add.s32 	%r1064, %r1064, 16;
	setp.eq.s32 	%p3, %r1064, %r1059;
	@%p3 bra 	$L__BB0_4;
	bra.uni 	$L__BB0_3;
$L__BB0_4:
	setp.eq.s32 	%p4, %r3, 0;
	@%p4 bra 	$L__BB0_13;
	and.b32  	%r6, %r89, 7;
	setp.lt.u32 	%p5, %r3, 8;
	@%p5 bra 	$L__BB0_7;
	cvt.u64.u32 	%rd14, %r1059;
	add.s64 	%rd15, %rd1, %rd14;
	ld.global.u8 	%rs2, [%rd15];
	add.s64 	%rd16, %rd3, %rd14;
	st.local.u8 	[%rd16], %rs2;
	ld.global.u8 	%rs3, [%rd15+1];
	st.local.u8 	[%rd16+1], %rs3;
	ld.global.u8 	%rs4, [%rd15+2];
	st.local.u8 	[%rd16+2], %rs4;
	ld.global.u8 	%rs5, [%rd15+3];
	st.local.u8 	[%rd16+3], %rs5;
	ld.global.u8 	%rs6, [%rd15+4];
	st.local.u8 	[%rd16+4], %rs6;
	ld.global.u8 	%rs7, [%rd15+5];
	st.local.u8 	[%rd16+5], %rs7;
	ld.global.u8 	%rs8, [%rd15+6];
	st.local.u8 	[%rd16+6], %rs8;
	ld.global.u8 	%rs9, [%rd15+7];
	st.local.u8 	[%rd16+7], %rs9;
	add.s32 	%r1059, %r1059, 8;
$L__BB0_7:
	setp.eq.s32 	%p6, %r6, 0;
	@%p6 bra 	$L__BB0_13;
	and.b32  	%r9, %r89, 3;
	setp.lt.u32 	%p7, %r6, 4;
	@%p7 bra 	$L__BB0_10;
	cvt.u64.u32 	%rd17, %r1059;
	add.s64 	%rd18, %rd1, %rd17;
	ld.global.u8 	%rs10, [%rd18];
	add.s64 	%rd19, %rd3, %rd17;
	st.local.u8 	[%rd19], %rs10;
	ld.global.u8 	%rs11, [%rd18+1];
	st.local.u8 	[%rd19+1], %rs11;
	ld.global.u8 	%rs12, [%rd18+2];
	st.local.u8 	[%rd19+2], %rs12;
	ld.global.u8 	%rs13, [%rd18+3];
	st.local.u8 	[%rd19+3], %rs13;
	add.s32 	%r1059, %r1059, 4;
$L__BB0_10:
	setp.eq.s32 	%p8, %r9, 0;
	@%p8 bra 	$L__BB0_13;
	mov.b32 	%r1063, 0;
$L__BB0_12:
	.pragma "nounroll";
	cvt.u64.u32 	%rd20, %r1059;
	add.s64 	%rd21, %rd1, %rd20;
	ld.global.u8 	%rs14, [%rd21];
	add.s64 	%rd22, %rd3, %rd20;
	st.local.u8 	[%rd22], %rs14;
	add.s32 	%r1059, %r1059, 1;
	add.s32 	%r1063, %r1063, 1;
	setp.ne.s32 	%p9, %r1063, %r9;
	@%p9 bra 	$L__BB0_12;
$L__BB0_13:
	and.b32  	%r16, %r89, 7;
	setp.lt.u32 	%p10, %r89, 8;
	mov.b32 	%r1065, 0;
	@%p10 bra 	$L__BB0_16;
	and.b32  	%r1065, %r89, 2147483640;
	mov.b32 	%r1096, 0;
$L__BB0_15:
	.pragma "nounroll";
	cvt.u64.u32 	%rd23, %r1096;
	add.s64 	%rd24, %rd3, %rd23;
	ld.local.v2.b32 	{%r129, %r130}, [%rd24];
	bfe.u32 	%r131, %r129, 0, 8;
	add.s32 	%r132, %r1097, %r131;
	div.s32 	%r133, %r132, %r2;
	mul.lo.s32 	%r134, %r133, %r2;
	sub.s32 	%r135, %r132, %r134;
	bfe.u32 	%r136, %r129, 8, 8;
	add.s32 	%r137, %r133, %r136;
	div.s32 	%r138, %r137, %r2;
	mul.lo.s32 	%r139, %r138, %r2;
	sub.s32 	%r140, %r137, %r139;
	bfe.u32 	%r141, %r129, 16, 8;
	add.s32 	%r142, %r138, %r141;
	div.s32 	%r143, %r142, %r2;
	mul.lo.s32 	%r144, %r143, %r2;
	sub.s32 	%r145, %r142, %r144;
	bfe.u32 	%r146, %r129, 24, 8;
	add.s32 	%r147, %r143, %r146;
	div.s32 	%r148, %r147, %r2;
	mul.lo.s32 	%r149, %r148, %r2;
	sub.s32 	%r150, %r147, %r149;
	bfe.u32 	%r151, %r130, 0, 8;
	add.s32 	%r152, %r148, %r151;
	div.s32 	%r153, %r152, %r2;
	mul.lo.s32 	%r154, %r153, %r2;
	sub.s32 	%r155, %r152, %r154;
	bfe.u32 	%r156, %r130, 8, 8;
	add.s32 	%r157, %r153, %r156;
	div.s32 	%r158, %r157, %r2;
	mul.lo.s32 	%r159, %r158, %r2;
	sub.s32 	%r160, %r157, %r159;
	bfe.u32 	%r161, %r130, 16, 8;
	add.s32 	%r162, %r158, %r161;
	div.s32 	%r163, %r162, %r2;
	mul.lo.s32 	%r164, %r163, %r2;
	sub.s32 	%r165, %r162, %r164;
	bfe.u32 	%r166, %r130, 24, 8;
	add.s32 	%r167, %r163, %r166;
	div.s32 	%r1097, %r167, %r2;
	mul.lo.s32 	%r168, %r1097, %r2;
	sub.s32 	%r169, %r167, %r168;
	prmt.b32 	%r170, %r155, %r160, 0x3340U;
	prmt.b32 	%r171, %r165, %r169, 0x3340U;
	prmt.b32 	%r172, %r170, %r171, 0x5410U;
	prmt.b32 	%r173, %r145, %r150, 0x3340U;
	prmt.b32 	%r174, %r135, %r140, 0x3340U;
	prmt.b32 	%r175, %r174, %r173, 0x5410U;
	st.local.v2.b32 	[%rd24], {%r175, %r172};
	add.s32 	%r1096, %r1096, 8;
	setp.eq.s32 	%p11, %r1096, %r1065;
	@%p11 bra 	$L__BB0_16;
	bra.uni 	$L__BB0_15;
$L__BB0_16:
	setp.eq.s32 	%p12, %r16, 0;
	@%p12 bra 	$L__BB0_24;
	and.b32  	%r22, %r89, 3;
	setp.lt.u32 	%p13, %r16, 4;
	@%p13 bra 	$L__BB0_19;
	cvt.u64.u32 	%rd25, %r1065;
	add.s64 	%rd26, %rd3, %rd25;
	ld.local.u8 	%r176, [%rd26];
	add.s32 	%r177, %r1097, %r176;
	div.s32 	%r178, %r177, %r2;
	mul.lo.s32 	%r179, %r178, %r2;
	sub.s32 	%r180, %r177, %r179;
	st.local.u8 	[%rd26], %r180;
	ld.local.u8 	%r181, [%rd26+1];
	add.s32 	%r182, %r178, %r181;
	div.s32 	%r183, %r182, %r2;
	mul.lo.s32 	%r184, %r183, %r2;
	sub.s32 	%r185, %r182, %r184;
	st.local.u8 	[%rd26+1], %r185;
	ld.local.u8 	%r186, [%rd26+2];
	add.s32 	%r187, %r183, %r186;
	div.s32 	%r188, %r187, %r2;
	mul.lo.s32 	%r189, %r188, %r2;
	sub.s32 	%r190, %r187, %r189;
	st.local.u8 	[%rd26+2], %r190;
	ld.local.u8 	%r191, [%rd26+3];
	add.s32 	%r192, %r188, %r191;
	div.s32 	%r1097, %r192, %r2;
	mul.lo.s32 	%r193, %r1097, %r2;
	sub.s32 	%r194, %r192, %r193;
	st.local.u8 	[%rd26+3], %r194;
	add.s32 	%r1065, %r1065, 4;
$L__BB0_19:
	setp.eq.s32 	%p14, %r22, 0;
	@%p14 bra 	$L__BB0_24;
	setp.eq.s32 	%p15, %r22, 1;
	@%p15 bra 	$L__BB0_22;
	cvt.u64.u32 	%rd27, %r1065;
	add.s64 	%rd28, %rd3, %rd27;
	ld.local.u8 	%r195, [%rd28];
	add.s32 	%r196, %r1097, %r195;
	div.s32 	%r197, %r196, %r2;
	mul.lo.s32 	%r198, %r197, %r2;
	sub.s32 	%r199, %r196, %r198;
	st.local.u8 	[%rd28], %r199;
	ld.local.u8 	%r200, [%rd28+1];
	add.s32 	%r201, %r197, %r200;
	div.s32 	%r1097, %r201, %r2;
	mul.lo.s32 	%r202, %r1097, %r2;
	sub.s32 	%r203, %r201, %r202;
	st.local.u8 	[%rd28+1], %r203;
	add.s32 	%r1065, %r1065, 2;
$L__BB0_22:
	and.b32  	%r204, %r89, 1;
	setp.eq.b32 	%p16, %r204, 1;
	not.pred 	%p17, %p16;
	@%p17 bra 	$L__BB0_24;
	cvt.u64.u32 	%rd29, %r1065;
	add.s64 	%rd30, %rd3, %rd29;
	ld.local.u8 	%r205, [%rd30];
	add.s32 	%r206, %r1097, %r205;
	rem.s32 	%r207, %r206, %r2;
	st.local.u8 	[%rd30], %r207;
$L__BB0_24:
	setp.gt.s32 	%p18, %r89, 0;
	cvt.u16.u32 	%rs1, %r90;
	cvt.s64.s32 	%rd31, %r89;
	add.s64 	%rd4, %rd2, %rd31;
	@%p18 bra 	$L__BB0_30;
	mov.b32 	%r1098, 0;
$L__BB0_26:
	setp.ne.s32 	%p19, %r91, 0;
	@%p19 bra 	$L__BB0_28;
	ld.local.v4.b32 	{%r209, %r210, %r211, %r212}, [%rd3];
	bfe.u32 	%r213, %r212, 24, 8;
	cvt.u16.u32 	%rs15, %r213;
	bfe.u32 	%r214, %r212, 16, 8;
	cvt.u16.u32 	%rs16, %r214;
	bfe.u32 	%r215, %r212, 8, 8;
	cvt.u16.u32 	%rs17, %r215;
	bfe.u32 	%r216, %r212, 0, 8;
	cvt.u16.u32 	%rs18, %r216;
	bfe.u32 	%r217, %r211, 24, 8;
	cvt.u16.u32 	%rs19, %r217;
	bfe.u32 	%r218, %r211, 16, 8;
	cvt.u16.u32 	%rs20, %r218;
	bfe.u32 	%r219, %r211, 8, 8;
	cvt.u16.u32 	%rs21, %r219;
	bfe.u32 	%r220, %r211, 0, 8;
	cvt.u16.u32 	%rs22, %r220;
	bfe.u32 	%r221, %r210, 24, 8;
	cvt.u16.u32 	%rs23, %r221;
	bfe.u32 	%r222, %r210, 16, 8;
	cvt.u16.u32 	%rs24, %r222;
	bfe.u32 	%r223, %r210, 8, 8;
	cvt.u16.u32 	%rs25, %r223;
	bfe.u32 	%r224, %r210, 0, 8;
	cvt.u16.u32 	%rs26, %r224;
	bfe.u32 	%r225, %r209, 24, 8;
	cvt.u16.u32 	%rs27, %r225;
	bfe.u32 	%r226, %r209, 16, 8;
	cvt.u16.u32 	%rs28, %r226;
	bfe.u32 	%r227, %r209, 8, 8;
	cvt.u16.u32 	%rs29, %r227;
	bfe.u32 	%r228, %r209, 0, 8;
	cvt.u16.u32 	%rs30, %r228;
	add.s16 	%rs31, %rs30, %rs1;
	st.global.u8 	[%rd2], %rs31;
	add.s16 	%rs32, %rs29, %rs1;
	st.global.u8 	[%rd2+1], %rs32;
	add.s16 	%rs33, %rs28, %rs1;
	st.global.u8 	[%rd2+2], %rs33;
	add.s16 	%rs34, %rs27, %rs1;
	st.global.u8 	[%rd2+3], %rs34;
	add.s16 	%rs35, %rs26, %rs1;
	st.global.u8 	[%rd2+4], %rs35;
	add.s16 	%rs36, %rs25, %rs1;
	st.global.u8 	[%rd2+5], %rs36;
	add.s16 	%rs37, %rs24, %rs1;
	st.global.u8 	[%rd2+6], %rs37;
	add.s16 	%rs38, %rs23, %rs1;
	st.global.u8 	[%rd2+7], %rs38;
	add.s16 	%rs39, %rs22, %rs1;
	st.global.u8 	[%rd2+8], %rs39;
	add.s16 	%rs40, %rs21, %rs1;
	st.global.u8 	[%rd2+9], %rs40;
	add.s16 	%rs41, %rs20, %rs1;
	st.global.u8 	[%rd2+10], %rs41;
	add.s16 	%rs42, %rs19, %rs1;
	st.global.u8 	[%rd2+11], %rs42;
	add.s16 	%rs43, %rs18, %rs1;
	st.global.u8 	[%rd2+12], %rs43;
	add.s16 	%rs44, %rs17, %rs1;
	st.global.u8 	[%rd2+13], %rs44;
	add.s16 	%rs45, %rs16, %rs1;
	st.global.u8 	[%rd2+14], %rs45;
	add.s16 	%rs46, %rs15, %rs1;
	st.global.u8 	[%rd2+15], %rs46;
	ld.local.v4.b32 	{%r229, %r230, %r231, %r232}, [%rd3+16];
	bfe.u32 	%r233, %r232, 24, 8;
	cvt.u16.u32 	%rs47, %r233;
	bfe.u32 	%r234, %r232, 16, 8;
	cvt.u16.u32 	%rs48, %r234;
	bfe.u32 	%r235, %r232, 8, 8;
	cvt.u16.u32 	%rs49, %r235;
	bfe.u32 	%r236, %r232, 0, 8;
	cvt.u16.u32 	%rs50, %r236;
	bfe.u32 	%r237, %r231, 24, 8;
	cvt.u16.u32 	%rs51, %r237;
	bfe.u32 	%r238, %r231, 16, 8;
	cvt.u16.u32 	%rs52, %r238;
	bfe.u32 	%r239, %r231, 8, 8;
	cvt.u16.u32 	%rs53, %r239;
	bfe.u32 	%r240, %r231, 0, 8;
	cvt.u16.u32 	%rs54, %r240;
	bfe.u32 	%r241, %r230, 24, 8;
	cvt.u16.u32 	%rs55, %r241;
	bfe.u32 	%r242, %r230, 16, 8;
	cvt.u16.u32 	%rs56, %r242;
	bfe.u32 	%r243, %r230, 8, 8;
	cvt.u16.u32 	%rs57, %r243;
	bfe.u32 	%r244, %r230, 0, 8;
	cvt.u16.u32 	%rs58, %r244;
	bfe.u32 	%r245, %r229, 24, 8;
	cvt.u16.u32 	%rs59, %r245;
	bfe.u32 	%r246, %r229, 16, 8;
	cvt.u16.u32 	%rs60, %r246;
	bfe.u32 	%r247, %r229, 8, 8;
	cvt.u16.u32 	%rs61, %r247;
	bfe.u32 	%r248, %r229, 0, 8;
	cvt.u16.u32 	%rs62, %r248;
	add.s16 	%rs63, %rs62, %rs1;
	st.global.u8 	[%rd2+16], %rs63;
	add.s16 	%rs64, %rs61, %rs1;
	st.global.u8 	[%rd2+17], %rs64;
	add.s16 	%rs65, %rs60, %rs1;
	st.global.u8 	[%rd2+18], %rs65;
	add.s16 	%rs66, %rs59, %rs1;
	st.global.u8 	[%rd2+19], %rs66;
	add.s16 	%rs67, %rs58, %rs1;
	st.global.u8 	[%rd2+20], %rs67;
	add.s16 	%rs68, %rs57, %rs1;
	st.global.u8 	[%rd2+21], %rs68;
	add.s16 	%rs69, %rs56, %rs1;
	st.global.u8 	[%rd2+22], %rs69;
	add.s16 	%rs70, %rs55, %rs1;
	st.global.u8 	[%rd2+23], %rs70;
	add.s16 	%rs71, %rs54, %rs1;
	st.global.u8 	[%rd2+24], %rs71;
	add.s16 	%rs72, %rs53, %rs1;
	st.global.u8 	[%rd2+25], %rs72;
	add.s16 	%rs73, %rs52, %rs1;
	st.global.u8 	[%rd2+26], %rs73;
	add.s16 	%rs74, %rs51, %rs1;
	st.global.u8 	[%rd2+27], %rs74;
	add.s16 	%rs75, %rs50, %rs1;
	st.global.u8 	[%rd2+28], %rs75;
	add.s16 	%rs76, %rs49, %rs1;
	st.global.u8 	[%rd2+29], %rs76;
	add.s16 	%rs77, %rs48, %rs1;
	st.global.u8 	[%rd2+30], %rs77;
	add.s16 	%rs78, %rs47, %rs1;
	st.global.u8 	[%rd2+31], %rs78;
	ld.local.v4.b32 	{%r249, %r250, %r251, %r252}, [%rd3+32];
	bfe.u32 	%r253, %r252, 24, 8;
	cvt.u16.u32 	%rs79, %r253;
	bfe.u32 	%r254, %r252, 16, 8;
	cvt.u16.u32 	%rs80, %r254;
	bfe.u32 	%r255, %r252, 8, 8;
	cvt.u16.u32 	%rs81, %r255;
	bfe.u32 	%r256, %r252, 0, 8;
	cvt.u16.u32 	%rs82, %r256;
	bfe.u32 	%r257, %r251, 24, 8;
	cvt.u16.u32 	%rs83, %r257;
	bfe.u32 	%r258, %r251, 16, 8;
	cvt.u16.u32 	%rs84, %r258;
	bfe.u32 	%r259, %r251, 8, 8;
	cvt.u16.u32 	%rs85, %r259;
	bfe.u32 	%r260, %r251, 0, 8;
	cvt.u16.u32 	%rs86, %r260;
	bfe.u32 	%r261, %r250, 24, 8;
	cvt.u16.u32 	%rs87, %r261;
	bfe.u32 	%r262, %r250, 16, 8;
	cvt.u16.u32 	%rs88, %r262;
	bfe.u32 	%r263, %r250, 8, 8;
	cvt.u16.u32 	%rs89, %r263;
	bfe.u32 	%r264, %r250, 0, 8;
	cvt.u16.u32 	%rs90, %r264;
	bfe.u32 	%r265, %r249, 24, 8;
	cvt.u16.u32 	%rs91, %r265;
	bfe.u32 	%r266, %r249, 16, 8;
	cvt.u16.u32 	%rs92, %r266;
	bfe.u32 	%r267, %r249, 8, 8;
	cvt.u16.u32 	%rs93, %r267;
	bfe.u32 	%r268, %r249, 0, 8;
	cvt.u16.u32 	%rs94, %r268;
	add.s16 	%rs95, %rs94, %rs1;
	st.global.u8 	[%rd2+32], %rs95;
	add.s16 	%rs96, %rs93, %rs1;
	st.global.u8 	[%rd2+33], %rs96;
	add.s16 	%rs97, %rs92, %rs1;
	st.global.u8 	[%rd2+34], %rs97;
	add.s16 	%rs98, %rs91, %rs1;
	st.global.u8 	[%rd2+35], %rs98;
	add.s16 	%rs99, %rs90, %rs1;
	st.global.u8 	[%rd2+36], %rs99;
	add.s16 	%rs100, %rs89, %rs1;
	st.global.u8 	[%rd2+37], %rs100;
	add.s16 	%rs101, %rs88, %rs1;
	st.global.u8 	[%rd2+38], %rs101;
	add.s16 	%rs102, %rs87, %rs1;
	st.global.u8 	[%rd2+39], %rs102;
	add.s16 	%rs103, %rs86, %rs1;
	st.global.u8 	[%rd2+40], %rs103;
	add.s16 	%rs104, %rs85, %rs1;
	st.global.u8 	[%rd2+41], %rs104;
	add.s16 	%rs105, %rs84, %rs1;
	st.global.u8 	[%rd2+42], %rs105;
	add.s16 	%rs106, %rs83, %rs1;
	st.global.u8 	[%rd2+43], %rs106;
	add.s16 	%rs107, %rs82, %rs1;
	st.global.u8 	[%rd2+44], %rs107;
	add.s16 	%rs108, %rs81, %rs1;
	st.global.u8 	[%rd2+45], %rs108;
	add.s16 	%rs109, %rs80, %rs1;
	st.global.u8 	[%rd2+46], %rs109;
	add.s16 	%rs110, %rs79, %rs1;
	st.global.u8 	[%rd2+47], %rs110;
	ld.local.v4.b32 	{%r269, %r270, %r271, %r272}, [%rd3+48];
	bfe.u32 	%r273, %r272, 24, 8;
	cvt.u16.u32 	%rs111, %r273;
	bfe.u32 	%r274, %r272, 16, 8;
	cvt.u16.u32 	%rs112, %r274;
	bfe.u32 	%r275, %r272, 8, 8;
	cvt.u16.u32 	%rs113, %r275;
	bfe.u32 	%r276, %r272, 0, 8;
	cvt.u16.u32 	%rs114, %r276;
	bfe.u32 	%r277, %r271, 24, 8;
	cvt.u16.u32 	%rs115, %r277;
	bfe.u32 	%r278, %r271, 16, 8;
	cvt.u16.u32 	%rs116, %r278;
	bfe.u32 	%r279, %r271, 8, 8;
	cvt.u16.u32 	%rs117, %r279;
	bfe.u32 	%r280, %r271, 0, 8;
	cvt.u16.u32 	%rs118, %r280;
	bfe.u32 	%r281, %r270, 24, 8;
	cvt.u16.u32 	%rs119, %r281;
	bfe.u32 	%r282, %r270, 16, 8;
	cvt.u16.u32 	%rs120, %r282;
	bfe.u32 	%r283, %r270, 8, 8;
	cvt.u16.u32 	%rs121, %r283;
	bfe.u32 	%r284, %r270, 0, 8;
	cvt.u16.u32 	%rs122, %r284;
	bfe.u32 	%r285, %r269, 24, 8;
	cvt.u16.u32 	%rs123, %r285;
	bfe.u32 	%r286, %r269, 16, 8;
	cvt.u16.u32 	%rs124, %r286;
	bfe.u32 	%r287, %r269, 8, 8;
	cvt.u16.u32 	%rs125, %r287;
	bfe.u32 	%r288, %r269, 0, 8;
	cvt.u16.u32 	%rs126, %r288;
	add.s16 	%rs127, %rs126, %rs1;
	st.global.u8 	[%rd2+48], %rs127;
	add.s16 	%rs128, %rs125, %rs1;
	st.global.u8 	[%rd2+49], %rs128;
	add.s16 	%rs129, %rs124, %rs1;
	st.global.u8 	[%rd2+50], %rs129;
	add.s16 	%rs130, %rs123, %rs1;
	st.global.u8 	[%rd2+51], %rs130;
	add.s16 	%rs131, %rs122, %rs1;
	st.global.u8 	[%rd2+52], %rs131;
	add.s16 	%rs132, %rs121, %rs1;
	st.global.u8 	[%rd2+53], %rs132;
	add.s16 	%rs133, %rs120, %rs1;
	st.global.u8 	[%rd2+54], %rs133;
	add.s16 	%rs134, %rs119, %rs1;
	st.global.u8 	[%rd2+55], %rs134;
	add.s16 	%rs135, %rs118, %rs1;
	st.global.u8 	[%rd2+56], %rs135;
	add.s16 	%rs136, %rs117, %rs1;
	st.global.u8 	[%rd2+57], %rs136;
	add.s16 	%rs137, %rs116, %rs1;
	st.global.u8 	[%rd2+58], %rs137;
	add.s16 	%rs138, %rs115, %rs1;
	st.global.u8 	[%rd2+59], %rs138;
	add.s16 	%rs139, %rs114, %rs1;
	st.global.u8 	[%rd2+60], %rs139;
	add.s16 	%rs140, %rs113, %rs1;
	st.global.u8 	[%rd2+61], %rs140;
	add.s16 	%rs141, %rs112, %rs1;
	st.global.u8 	[%rd2+62], %rs141;
	add.s16 	%rs142, %rs111, %rs1;
	st.global.u8 	[%rd2+63], %rs142;
	ld.local.v4.b32 	{%r289, %r290, %r291, %r292}, [%rd3+64];
	bfe.u32 	%r293, %r292, 24, 8;
	cvt.u16.u32 	%rs143, %r293;
	bfe.u32 	%r294, %r292, 16, 8;
	cvt.u16.u32 	%rs144, %r294;
	bfe.u32 	%r295, %r292, 8, 8;
	cvt.u16.u32 	%rs145, %r295;
	bfe.u32 	%r296, %r292, 0, 8;
	cvt.u16.u32 	%rs146, %r296;
	bfe.u32 	%r297, %r291, 24, 8;
	cvt.u16.u32 	%rs147, %r297;
	bfe.u32 	%r298, %r291, 16, 8;
	cvt.u16.u32 	%rs148, %r298;
	bfe.u32 	%r299, %r291, 8, 8;
	cvt.u16.u32 	%rs149, %r299;
	bfe.u32 	%r300, %r291, 0, 8;
	cvt.u16.u32 	%rs150, %r300;
	bfe.u32 	%r301, %r290, 24, 8;
	cvt.u16.u32 	%rs151, %r301;
	bfe.u32 	%r302, %r290, 16, 8;
	cvt.u16.u32 	%rs152, %r302;
	bfe.u32 	%r303, %r290, 8, 8;
	cvt.u16.u32 	%rs153, %r303;
	bfe.u32 	%r304, %r290, 0, 8;
	cvt.u16.u32 	%rs154, %r304;
	bfe.u32 	%r305, %r289, 24, 8;
	cvt.u16.u32 	%rs155, %r305;
	bfe.u32 	%r306, %r289, 16, 8;
	cvt.u16.u32 	%rs156, %r306;
	bfe.u32 	%r307, %r289, 8, 8;
	cvt.u16.u32 	%rs157, %r307;
	bfe.u32 	%r308, %r289, 0, 8;
	cvt.u16.u32 	%rs158, %r308;
	add.s16 	%rs159, %rs158, %rs1;
	st.global.u8 	[%rd2+64], %rs159;
	add.s16 	%rs160, %rs157, %rs1;
	st.global.u8 	[%rd2+65], %rs160;
	add.s16 	%rs161, %rs156, %rs1;
	st.global.u8 	[%rd2+66], %rs161;
	add.s16 	%rs162, %rs155, %rs1;
	st.global.u8 	[%rd2+67], %rs162;
	add.s16 	%rs163, %rs154, %rs1;
	st.global.u8 	[%rd2+68], %rs163;
	add.s16 	%rs164, %rs153, %rs1;
	st.global.u8 	[%rd2+69], %rs164;
	add.s16 	%rs165, %rs152, %rs1;
	st.global.u8 	[%rd2+70], %rs165;
	add.s16 	%rs166, %rs151, %rs1;
	st.global.u8 	[%rd2+71], %rs166;
	add.s16 	%rs167, %rs150, %rs1;
	st.global.u8 	[%rd2+72], %rs167;
	add.s16 	%rs168, %rs149, %rs1;
	st.global.u8 	[%rd2+73], %rs168;
	add.s16 	%rs169, %rs148, %rs1;
	st.global.u8 	[%rd2+74], %rs169;
	add.s16 	%rs170, %rs147, %rs1;
	st.global.u8 	[%rd2+75], %rs170;
	add.s16 	%rs171, %rs146, %rs1;
	st.global.u8 	[%rd2+76], %rs171;
	add.s16 	%rs172, %rs145, %rs1;
	st.global.u8 	[%rd2+77], %rs172;
	add.s16 	%rs173, %rs144, %rs1;
	st.global.u8 	[%rd2+78], %rs173;
	add.s16 	%rs174, %rs143, %rs1;
	st.global.u8 	[%rd2+79], %rs174;
	ld.local.v4.b32 	{%r309, %r310, %r311, %r312}, [%rd3+80];
	bfe.u32 	%r313, %r312, 24, 8;
	cvt.u16.u32 	%rs175, %r313;
	bfe.u32 	%r314, %r312, 16, 8;
	cvt.u16.u32 	%rs176, %r314;
	bfe.u32 	%r315, %r312, 8, 8;
	cvt.u16.u32 	%rs177, %r315;
	bfe.u32 	%r316, %r312, 0, 8;
	cvt.u16.u32 	%rs178, %r316;
	bfe.u32 	%r317, %r311, 24, 8;
	cvt.u16.u32 	%rs179, %r317;
	bfe.u32 	%r318, %r311, 16, 8;
	cvt.u16.u32 	%rs180, %r318;
	bfe.u32 	%r319, %r311, 8, 8;
	cvt.u16.u32 	%rs181, %r319;
	bfe.u32 	%r320, %r311, 0, 8;
	cvt.u16.u32 	%rs182, %r320;
	bfe.u32 	%r321, %r310, 24, 8;
	cvt.u16.u32 	%rs183, %r321;
	bfe.u32 	%r322, %r310, 16, 8;
	cvt.u16.u32 	%rs184, %r322;
	bfe.u32 	%r323, %r310, 8, 8;
	cvt.u16.u32 	%rs185, %r323;
	bfe.u32 	%r324, %r310, 0, 8;
	cvt.u16.u32 	%rs186, %r324;
	bfe.u32 	%r325, %r309, 24, 8;
	cvt.u16.u32 	%rs187, %r325;
	bfe.u32 	%r326, %r309, 16, 8;
	cvt.u16.u32 	%rs188, %r326;
	bfe.u32 	%r327, %r309, 8, 8;
	cvt.u16.u32 	%rs189, %r327;
	bfe.u32 	%r328, %r309, 0, 8;
	cvt.u16.u32 	%rs190, %r328;
	add.s16 	%rs191, %rs190, %rs1;
	st.global.u8 	[%rd2+80], %rs191;
	add.s16 	%rs192, %rs189, %rs1;
	st.global.u8 	[%rd2+81], %rs192;
	add.s16 	%rs193, %rs188, %rs1;
	st.global.u8 	[%rd2+82], %rs193;
	add.s16 	%rs194, %rs187, %rs1;
	st.global.u8 	[%rd2+83], %rs194;
	add.s16 	%rs195, %rs186, %rs1;
	st.global.u8 	[%rd2+84], %rs195;
	add.s16 	%rs196, %rs185, %rs1;
	st.global.u8 	[%rd2+85], %rs196;
	add.s16 	%rs197, %rs184, %rs1;
	st.global.u8 	[%rd2+86], %rs197;
	add.s16 	%rs198, %rs183, %rs1;
	st.global.u8 	[%rd2+87], %rs198;
	add.s16 	%rs199, %rs182, %rs1;
	st.global.u8 	[%rd2+88], %rs199;
	add.s16 	%rs200, %rs181, %rs1;
	st.global.u8 	[%rd2+89], %rs200;
	add.s16 	%rs201, %rs180, %rs1;
	st.global.u8 	[%rd2+90], %rs201;
	add.s16 	%rs202, %rs179, %rs1;
	st.global.u8 	[%rd2+91], %rs202;
	add.s16 	%rs203, %rs178, %rs1;
	st.global.u8 	[%rd2+92], %rs203;
	add.s16 	%rs204, %rs177, %rs1;
	st.global.u8 	[%rd2+93], %rs204;
	add.s16 	%rs205, %rs176, %rs1;
	st.global.u8 	[%rd2+94], %rs205;
	add.s16 	%rs206, %rs175, %rs1;
	st.global.u8 	[%rd2+95], %rs206;
	ld.local.v4.b32 	{%r329, %r330, %r331, %r332}, [%rd3+96];
	bfe.u32 	%r333, %r332, 24, 8;
	cvt.u16.u32 	%rs207, %r333;
	bfe.u32 	%r334, %r332, 16, 8;
	cvt.u16.u32 	%rs208, %r334;
	bfe.u32 	%r335, %r332, 8, 8;
	cvt.u16.u32 	%rs209, %r335;
	bfe.u32 	%r336, %r332, 0, 8;
	cvt.u16.u32 	%rs210, %r336;
	bfe.u32 	%r337, %r331, 24, 8;
	cvt.u16.u32 	%rs211, %r337;
	bfe.u32 	%r338, %r331, 16, 8;
	cvt.u16.u32 	%rs212, %r338;
	bfe.u32 	%r339, %r331, 8, 8;
	cvt.u16.u32 	%rs213, %r339;
	bfe.u32 	%r340, %r331, 0, 8;
	cvt.u16.u32 	%rs214, %r340;
	bfe.u32 	%r341, %r330, 24, 8;
	cvt.u16.u32 	%rs215, %r341;
	bfe.u32 	%r342, %r330, 16, 8;
	cvt.u16.u32 	%rs216, %r342;
	bfe.u32 	%r343, %r330, 8, 8;
	cvt.u16.u32 	%rs217, %r343;
	bfe.u32 	%r344, %r330, 0, 8;
	cvt.u16.u32 	%rs218, %r344;
	bfe.u32 	%r345, %r329, 24, 8;
	cvt.u16.u32 	%rs219, %r345;
	bfe.u32 	%r346, %r329, 16, 8;
	cvt.u16.u32 	%rs220, %r346;
	bfe.u32 	%r347, %r329, 8, 8;
	cvt.u16.u32 	%rs221, %r347;
	bfe.u32 	%r348, %r329, 0, 8;
	cvt.u16.u32 	%rs222, %r348;
	add.s16 	%rs223, %rs222, %rs1;
	st.global.u8 	[%rd2+96], %rs223;
	add.s16 	%rs224, %rs221, %rs1;
	st.global.u8 	[%rd2+97], %rs224;
	add.s16 	%rs225, %rs220, %rs1;
	st.global.u8 	[%rd2+98], %rs225;
	add.s16 	%rs226, %rs219, %rs1;
	st.global.u8 	[%rd2+99], %rs226;
	add.s16 	%rs227, %rs218, %rs1;
	st.global.u8 	[%rd2+100], %rs227;
	add.s16 	%rs228, %rs217, %rs1;
	st.global.u8 	[%rd2+101], %rs228;
	add.s16 	%rs229, %rs216, %rs1;
	st.global.u8 	[%rd2+102], %rs229;
	add.s16 	%rs230, %rs215, %rs1;
	st.global.u8 	[%rd2+103], %rs230;
	add.s16 	%rs231, %rs214, %rs1;
	st.global.u8 	[%rd2+104], %rs231;
	add.s16 	%rs232, %rs213, %rs1;
	st.global.u8 	[%rd2+105], %rs232;
	add.s16 	%rs233, %rs212, %rs1;
	st.global.u8 	[%rd2+106], %rs233;
	add.s16 	%rs234, %rs211, %rs1;
	st.global.u8 	[%rd2+107], %rs234;
	add.s16 	%rs235, %rs210, %rs1;
	st.global.u8 	[%rd2+108], %rs235;
	add.s16 	%rs236, %rs209, %rs1;
	st.global.u8 	[%rd2+109], %rs236;
	add.s16 	%rs237, %rs208, %rs1;
	st.global.u8 	[%rd2+110], %rs237;
	add.s16 	%rs238, %rs207, %rs1;
	st.global.u8 	[%rd2+111], %rs238;
	ld.local.v4.b32 	{%r349, %r350, %r351, %r352}, [%rd3+112];
	bfe.u32 	%r353, %r352, 24, 8;
	cvt.u16.u32 	%rs239, %r353;
	bfe.u32 	%r354, %r352, 16, 8;
	cvt.u16.u32 	%rs240, %r354;
	bfe.u32 	%r355, %r352, 8, 8;
	cvt.u16.u32 	%rs241, %r355;
	bfe.u32 	%r356, %r352, 0, 8;
	cvt.u16.u32 	%rs242, %r356;
	bfe.u32 	%r357, %r351, 24, 8;
	cvt.u16.u32 	%rs243, %r357;
	bfe.u32 	%r358, %r351, 16, 8;
	cvt.u16.u32 	%rs244, %r358;
	bfe.u32 	%r359, %r351, 8, 8;
	cvt.u16.u32 	%rs245, %r359;
	bfe.u32 	%r360, %r351, 0, 8;
	cvt.u16.u32 	%rs246, %r360;
	bfe.u32 	%r361, %r350, 24, 8;
	cvt.u16.u32 	%rs247, %r361;
	bfe.u32 	%r362, %r350, 16, 8;
	cvt.u16.u32 	%rs248, %r362;
	bfe.u32 	%r363, %r350, 8, 8;
	cvt.u16.u32 	%rs249, %r363;
	bfe.u32 	%r364, %r350, 0, 8;
	cvt.u16.u32 	%rs250, %r364;
	bfe.u32 	%r365, %r349, 24, 8;
	cvt.u16.u32 	%rs251, %r365;
	bfe.u32 	%r366, %r349, 16, 8;
	cvt.u16.u32 	%rs252, %r366;
	bfe.u32 	%r367, %r349, 8, 8;
	cvt.u16.u32 	%rs253, %r367;
	bfe.u32 	%r368, %r349, 0, 8;
	cvt.u16.u32 	%rs254, %r368;
	add.s16 	%rs255, %rs254, %rs1;
	st.global.u8 	[%rd2+112], %rs255;
	add.s16 	%rs256, %rs253, %rs1;
	st.global.u8 	[%rd2+113], %rs256;
	add.s16 	%rs257, %rs252, %rs1;
	st.global.u8 	[%rd2+114], %rs257;
	add.s16 	%rs258, %rs251, %rs1;
	st.global.u8 	[%rd2+115], %rs258;
	add.s16 	%rs259, %rs250, %rs1;
	st.global.u8 	[%rd2+116], %rs259;
	add.s16 	%rs260, %rs249, %rs1;
	st.global.u8 	[%rd2+117], %rs260;
	add.s16 	%rs261, %rs248, %rs1;
	st.global.u8 	[%rd2+118], %rs261;
	add.s16 	%rs262, %rs247, %rs1;
	st.global.u8 	[%rd2+119], %rs262;
	add.s16 	%rs263, %rs246, %rs1;
	st.global.u8 	[%rd2+120], %rs263;
	add.s16 	%rs264, %rs245, %rs1;
	st.global.u8 	[%rd2+121], %rs264;
	add.s16 	%rs265, %rs244, %rs1;
	st.global.u8 	[%rd2+122], %rs265;
	add.s16 	%rs266, %rs243, %rs1;
	st.global.u8 	[%rd2+123], %rs266;
	add.s16 	%rs267, %rs242, %rs1;
	st.global.u8 	[%rd2+124], %rs267;
	add.s16 	%rs268, %rs241, %rs1;
	st.global.u8 	[%rd2+125], %rs268;
	add.s16 	%rs269, %rs240, %rs1;
	st.global.u8 	[%rd2+126], %rs269;
	add.s16 	%rs270, %rs239, %rs1;
	st.global.u8 	[%rd2+127], %rs270;
	ld.local.v4.b32 	{%r369, %r370, %r371, %r372}, [%rd3+128];
	bfe.u32 	%r373, %r372, 24, 8;
	cvt.u16.u32 	%rs271, %r373;
	bfe.u32 	%r374, %r372, 16, 8;
	cvt.u16.u32 	%rs272, %r374;
	bfe.u32 	%r375, %r372, 8, 8;
	cvt.u16.u32 	%rs273, %r375;
	bfe.u32 	%r376, %r372, 0, 8;
	cvt.u16.u32 	%rs274, %r376;
	bfe.u32 	%r377, %r371, 24, 8;
	cvt.u16.u32 	%rs275, %r377;
	bfe.u32 	%r378, %r371, 16, 8;
	cvt.u16.u32 	%rs276, %r378;
	bfe.u32 	%r379, %r371, 8, 8;
	cvt.u16.u32 	%rs277, %r379;
	bfe.u32 	%r380, %r371, 0, 8;
	cvt.u16.u32 	%rs278, %r380;
	bfe.u32 	%r381, %r370, 24, 8;
	cvt.u16.u32 	%rs279, %r381;
	bfe.u32 	%r382, %r370, 16, 8;
	cvt.u16.u32 	%rs280, %r382;
	bfe.u32 	%r383, %r370, 8, 8;
	cvt.u16.u32 	%rs281, %r383;
	bfe.u32 	%r384, %r370, 0, 8;
	cvt.u16.u32 	%rs282, %r384;
	bfe.u32 	%r385, %r369, 24, 8;
	cvt.u16.u32 	%rs283, %r385;
	bfe.u32 	%r386, %r369, 16, 8;
	cvt.u16.u32 	%rs284, %r386;
	bfe.u32 	%r387, %r369, 8, 8;
	cvt.u16.u32 	%rs285, %r387;
	bfe.u32 	%r388, %r369, 0, 8;
	cvt.u16.u32 	%rs286, %r388;
	add.s16 	%rs287, %rs286, %rs1;
	st.global.u8 	[%rd2+128], %rs287;
	add.s16 	%rs288, %rs285, %rs1;
	st.global.u8 	[%rd2+129], %rs288;
	add.s16 	%rs289, %rs284, %rs1;
	st.global.u8 	[%rd2+130], %rs289;
	add.s16 	%rs290, %rs283, %rs1;
	st.global.u8 	[%rd2+131], %rs290;
	add.s16 	%rs291, %rs282, %rs1;
	st.global.u8 	[%rd2+132], %rs291;
	add.s16 	%rs292, %rs281, %rs1;
	st.global.u8 	[%rd2+133], %rs292;
	add.s16 	%rs293, %rs280, %rs1;
	st.global.u8 	[%rd2+134], %rs293;
	add.s16 	%rs294, %rs279, %rs1;
	st.global.u8 	[%rd2+135], %rs294;
	add.s16 	%rs295, %rs278, %rs1;
	st.global.u8 	[%rd2+136], %rs295;
	add.s16 	%rs296, %rs277, %rs1;
	st.global.u8 	[%rd2+137], %rs296;
	add.s16 	%rs297, %rs276, %rs1;
	st.global.u8 	[%rd2+138], %rs297;
	add.s16 	%rs298, %rs275, %rs1;
	st.global.u8 	[%rd2+139], %rs298;
	add.s16 	%rs299, %rs274, %rs1;
	st.global.u8 	[%rd2+140], %rs299;
	add.s16 	%rs300, %rs273, %rs1;
	st.global.u8 	[%rd2+141], %rs300;
	add.s16 	%rs301, %rs272, %rs1;
	st.global.u8 	[%rd2+142], %rs301;
	add.s16 	%rs302, %rs271, %rs1;
	st.global.u8 	[%rd2+143], %rs302;
	ld.local.v4.b32 	{%r389, %r390, %r391, %r392}, [%rd3+144];
	bfe.u32 	%r393, %r392, 24, 8;
	cvt.u16.u32 	%rs303, %r393;
	bfe.u32 	%r394, %r392, 16, 8;
	cvt.u16.u32 	%rs304, %r394;
	bfe.u32 	%r395, %r392, 8, 8;
	cvt.u16.u32 	%rs305, %r395;
	bfe.u32 	%r396, %r392, 0, 8;
	cvt.u16.u32 	%rs306, %r396;
	bfe.u32 	%r397, %r391, 24, 8;
	cvt.u16.u32 	%rs307, %r397;
	bfe.u32 	%r398, %r391, 16, 8;
	cvt.u16.u32 	%rs308, %r398;
	bfe.u32 	%r399, %r391, 8, 8;
	cvt.u16.u32 	%rs309, %r399;
	bfe.u32 	%r400, %r391, 0, 8;
	cvt.u16.u32 	%rs310, %r400;
	bfe.u32 	%r401, %r390, 24, 8;
	cvt.u16.u32 	%rs311, %r401;
	bfe.u32 	%r402, %r390, 16, 8;
	cvt.u16.u32 	%rs312, %r402;
	bfe.u32 	%r403, %r390, 8, 8;
	cvt.u16.u32 	%rs313, %r403;
	bfe.u32 	%r404, %r390, 0, 8;
	cvt.u16.u32 	%rs314, %r404;
	bfe.u32 	%r405, %r389, 24, 8;
	cvt.u16.u32 	%rs315, %r405;
	bfe.u32 	%r406, %r389, 16, 8;
	cvt.u16.u32 	%rs316, %r406;
	bfe.u32 	%r407, %r389, 8, 8;
	cvt.u16.u32 	%rs317, %r407;
	bfe.u32 	%r408, %r389, 0, 8;
	cvt.u16.u32 	%rs318, %r408;
	add.s16 	%rs319, %rs318, %rs1;
	st.global.u8 	[%rd2+144], %rs319;
	add.s16 	%rs320, %rs317, %rs1;
	st.global.u8 	[%rd2+145], %rs320;
	add.s16 	%rs321, %rs316, %rs1;
	st.global.u8 	[%rd2+146], %rs321;
	add.s16 	%rs322, %rs315, %rs1;
	st.global.u8 	[%rd2+147], %rs322;
	add.s16 	%rs323, %rs314, %rs1;
	st.global.u8 	[%rd2+148], %rs323;
	add.s16 	%rs324, %rs313, %rs1;
	st.global.u8 	[%rd2+149], %rs324;
	add.s16 	%rs325, %rs312, %rs1;
	st.global.u8 	[%rd2+150], %rs325;
	add.s16 	%rs326, %rs311, %rs1;
	st.global.u8 	[%rd2+151], %rs326;
	add.s16 	%rs327, %rs310, %rs1;
	st.global.u8 	[%rd2+152], %rs327;
	add.s16 	%rs328, %rs309, %rs1;
	st.global.u8 	[%rd2+153], %rs328;
	add.s16 	%rs329, %rs308, %rs1;
	st.global.u8 	[%rd2+154], %rs329;
	add.s16 	%rs330, %rs307, %rs1;
	st.global.u8 	[%rd2+155], %rs330;
	add.s16 	%rs331, %rs306, %rs1;
	st.global.u8 	[%rd2+156], %rs331;
	add.s16 	%rs332, %rs305, %rs1;
	st.global.u8 	[%rd2+157], %rs332;
	add.s16 	%rs333, %rs304, %rs1;
	st.global.u8 	[%rd2+158], %rs333;
	add.s16 	%rs334, %rs303, %rs1;
	st.global.u8 	[%rd2+159], %rs334;
	ld.local.v4.b32 	{%r409, %r410, %r411, %r412}, [%rd3+160];
	bfe.u32 	%r413, %r412, 24, 8;
	cvt.u16.u32 	%rs335, %r413;
	bfe.u32 	%r414, %r412, 16, 8;
	cvt.u16.u32 	%rs336, %r414;
	bfe.u32 	%r415, %r412, 8, 8;
	cvt.u16.u32 	%rs337, %r415;
	bfe.u32 	%r416, %r412, 0, 8;
	cvt.u16.u32 	%rs338, %r416;
	bfe.u32 	%r417, %r411, 24, 8;
	cvt.u16.u32 	%rs339, %r417;
	bfe.u32 	%r418, %r411, 16, 8;
	cvt.u16.u32 	%rs340, %r418;
	bfe.u32 	%r419, %r411, 8, 8;
	cvt.u16.u32 	%rs341, %r419;
	bfe.u32 	%r420, %r411, 0, 8;
	cvt.u16.u32 	%rs342, %r420;
	bfe.u32 	%r421, %r410, 24, 8;
	cvt.u16.u32 	%rs343, %r421;
	bfe.u32 	%r422, %r410, 16, 8;
	cvt.u16.u32 	%rs344, %r422;
	bfe.u32 	%r423, %r410, 8, 8;
	cvt.u16.u32 	%rs345, %r423;
	bfe.u32 	%r424, %r410, 0, 8;
	cvt.u16.u32 	%rs346, %r424;
	bfe.u32 	%r425, %r409, 24, 8;
	cvt.u16.u32 	%rs347, %r425;
	bfe.u32 	%r426, %r409, 16, 8;
	cvt.u16.u32 	%rs348, %r426;
	bfe.u32 	%r427, %r409, 8, 8;
	cvt.u16.u32 	%rs349, %r427;
	bfe.u32 	%r428, %r409, 0, 8;
	cvt.u16.u32 	%rs350, %r428;
	add.s16 	%rs351, %rs350, %rs1;
	st.global.u8 	[%rd2+160], %rs351;
	add.s16 	%rs352, %rs349, %rs1;
	st.global.u8 	[%rd2+161], %rs352;
	add.s16 	%rs353, %rs348, %rs1;
	st.global.u8 	[%rd2+162], %rs353;
	add.s16 	%rs354, %rs347, %rs1;
	st.global.u8 	[%rd2+163], %rs354;
	add.s16 	%rs355, %rs346, %rs1;
	st.global.u8 	[%rd2+164], %rs355;
	add.s16 	%rs356, %rs345, %rs1;
	st.global.u8 	[%rd2+165], %rs356;
	add.s16 	%rs357, %rs344, %rs1;
	st.global.u8 	[%rd2+166], %rs357;
	add.s16 	%rs358, %rs343, %rs1;
	st.global.u8 	[%rd2+167], %rs358;
	add.s16 	%rs359, %rs342, %rs1;
	st.global.u8 	[%rd2+168], %rs359;
	add.s16 	%rs360, %rs341, %rs1;
	st.global.u8 	[%rd2+169], %rs360;
	add.s16 	%rs361, %rs340, %rs1;
	st.global.u8 	[%rd2+170], %rs361;
	add.s16 	%rs362, %rs339, %rs1;
	st.global.u8 	[%rd2+171], %rs362;
	add.s16 	%rs363, %rs338, %rs1;
	st.global.u8 	[%rd2+172], %rs363;
	add.s16 	%rs364, %rs337, %rs1;
	st.global.u8 	[%rd2+173], %rs364;
	add.s16 	%rs365, %rs336, %rs1;
	st.global.u8 	[%rd2+174], %rs365;
	add.s16 	%rs366, %rs335, %rs1;
	st.global.u8 	[%rd2+175], %rs366;
	ld.local.v4.b32 	{%r429, %r430, %r431, %r432}, [%rd3+176];
	bfe.u32 	%r433, %r432, 24, 8;
	cvt.u16.u32 	%rs367, %r433;
	bfe.u32 	%r434, %r432, 16, 8;
	cvt.u16.u32 	%rs368, %r434;
	bfe.u32 	%r435, %r432, 8, 8;
	cvt.u16.u32 	%rs369, %r435;
	bfe.u32 	%r436, %r432, 0, 8;
	cvt.u16.u32 	%rs370, %r436;
	bfe.u32 	%r437, %r431, 24, 8;
	cvt.u16.u32 	%rs371, %r437;
	bfe.u32 	%r438, %r431, 16, 8;
	cvt.u16.u32 	%rs372, %r438;
	bfe.u32 	%r439, %r431, 8, 8;
	cvt.u16.u32 	%rs373, %r439;
	bfe.u32 	%r440, %r431, 0, 8;
	cvt.u16.u32 	%rs374, %r440;
	bfe.u32 	%r441, %r430, 24, 8;
	cvt.u16.u32 	%rs375, %r441;
	bfe.u32 	%r442, %r430, 16, 8;
	cvt.u16.u32 	%rs376, %r442;
	bfe.u32 	%r443, %r430, 8, 8;
	cvt.u16.u32 	%rs377, %r443;
	bfe.u32 	%r444, %r430, 0, 8;
	cvt.u16.u32 	%rs378, %r444;
	bfe.u32 	%r445, %r429, 24, 8;
	cvt.u16.u32 	%rs379, %r445;
	bfe.u32 	%r446, %r429, 16, 8;
	cvt.u16.u32 	%rs380, %r446;
	bfe.u32 	%r447, %r429, 8, 8;
	cvt.u16.u32 	%rs381, %r447;
	bfe.u32 	%r448, %r429, 0, 8;
	cvt.u16.u32 	%rs382, %r448;
	add.s16 	%rs383, %rs382, %rs1;
	st.global.u8 	[%rd2+176], %rs383;
	add.s16 	%rs384, %rs381, %rs1;
	st.global.u8 	[%rd2+177], %rs384;
	add.s16 	%rs385, %rs380, %rs1;
	st.global.u8 	[%rd2+178], %rs385;
	add.s16 	%rs386, %rs379, %rs1;
	st.global.u8 	[%rd2+179], %rs386;
	add.s16 	%rs387, %rs378, %rs1;
	st.global.u8 	[%rd2+180], %rs387;
	add.s16 	%rs388, %rs377, %rs1;
	st.global.u8 	[%rd2+181], %rs388;
	add.s16 	%rs389, %rs376, %rs1;
	st.global.u8 	[%rd2+182], %rs389;
	add.s16 	%rs390, %rs375, %rs1;
	st.global.u8 	[%rd2+183], %rs390;
	add.s16 	%rs391, %rs374, %rs1;
	st.global.u8 	[%rd2+184], %rs391;
	add.s16 	%rs392, %rs373, %rs1;
	st.global.u8 	[%rd2+185], %rs392;
	add.s16 	%rs393, %rs372, %rs1;
	st.global.u8 	[%rd2+186], %rs393;
	add.s16 	%rs394, %rs371, %rs1;
	st.global.u8 	[%rd2+187], %rs394;
	add.s16 	%rs395, %rs370, %rs1;
	st.global.u8 	[%rd2+188], %rs395;
	add.s16 	%rs396, %rs369, %rs1;
	st.global.u8 	[%rd2+189], %rs396;
	add.s16 	%rs397, %rs368, %rs1;
	st.global.u8 	[%rd2+190], %rs397;
	add.s16 	%rs398, %rs367, %rs1;
	st.global.u8 	[%rd2+191], %rs398;
	ld.local.v4.b32 	{%r449, %r450, %r451, %r452}, [%rd3+192];
	bfe.u32 	%r453, %r452, 24, 8;
	cvt.u16.u32 	%rs399, %r453;
	bfe.u32 	%r454, %r452, 16, 8;
	cvt.u16.u32 	%rs400, %r454;
	bfe.u32 	%r455, %r452, 8, 8;
	cvt.u16.u32 	%rs401, %r455;
	bfe.u32 	%r456, %r452, 0, 8;
	cvt.u16.u32 	%rs402, %r456;
	bfe.u32 	%r457, %r451, 24, 8;
	cvt.u16.u32 	%rs403, %r457;
	bfe.u32 	%r458, %r451, 16, 8;
	cvt.u16.u32 	%rs404, %r458;
	bfe.u32 	%r459, %r451, 8, 8;
	cvt.u16.u32 	%rs405, %r459;
	bfe.u32 	%r460, %r451, 0, 8;
	cvt.u16.u32 	%rs406, %r460;
	bfe.u32 	%r461, %r450, 24, 8;
	cvt.u16.u32 	%rs407, %r461;
	bfe.u32 	%r462, %r450, 16, 8;
	cvt.u16.u32 	%rs408, %r462;
	bfe.u32 	%r463, %r450, 8, 8;
	cvt.u16.u32 	%rs409, %r463;
	bfe.u32 	%r464, %r450, 0, 8;
	cvt.u16.u32 	%rs410, %r464;
	bfe.u32 	%r465, %r449, 24, 8;
	cvt.u16.u32 	%rs411, %r465;
	bfe.u32 	%r466, %r449, 16, 8;
	cvt.u16.u32 	%rs412, %r466;
	bfe.u32 	%r467, %r449, 8, 8;
	cvt.u16.u32 	%rs413, %r467;
	bfe.u32 	%r468, %r449, 0, 8;
	cvt.u16.u32 	%rs414, %r468;
	add.s16 	%rs415, %rs414, %rs1;
	st.global.u8 	[%rd2+192], %rs415;
	add.s16 	%rs416, %rs413, %rs1;
	st.global.u8 	[%rd2+193], %rs416;
	add.s16 	%rs417, %rs412, %rs1;
	st.global.u8 	[%rd2+194], %rs417;
	add.s16 	%rs418, %rs411, %rs1;
	st.global.u8 	[%rd2+195], %rs418;
	add.s16 	%rs419, %rs410, %rs1;
	st.global.u8 	[%rd2+196], %rs419;
	add.s16 	%rs420, %rs409, %rs1;
	st.global.u8 	[%rd2+197], %rs420;
	add.s16 	%rs421, %rs408, %rs1;
	st.global.u8 	[%rd2+198], %rs421;
	add.s16 	%rs422, %rs407, %rs1;
	st.global.u8 	[%rd2+199], %rs422;
	add.s16 	%rs423, %rs406, %rs1;
	st.global.u8 	[%rd2+200], %rs423;
	add.s16 	%rs424, %rs405, %rs1;
	st.global.u8 	[%rd2+201], %rs424;
	add.s16 	%rs425, %rs404, %rs1;
	st.global.u8 	[%rd2+202], %rs425;
	add.s16 	%rs426, %rs403, %rs1;
	st.global.u8 	[%rd2+203], %rs426;
	add.s16 	%rs427, %rs402, %rs1;
	st.global.u8 	[%rd2+204], %rs427;
	add.s16 	%rs428, %rs401, %rs1;
	st.global.u8 	[%rd2+205], %rs428;
	add.s16 	%rs429, %rs400, %rs1;
	st.global.u8 	[%rd2+206], %rs429;
	add.s16 	%rs430, %rs399, %rs1;
	st.global.u8 	[%rd2+207], %rs430;
	ld.local.v4.b32 	{%r469, %r470, %r471, %r472}, [%rd3+208];
	bfe.u32 	%r473, %r472, 24, 8;
	cvt.u16.u32 	%rs431, %r473;
	bfe.u32 	%r474, %r472, 16, 8;
	cvt.u16.u32 	%rs432, %r474;
	bfe.u32 	%r475, %r472, 8, 8;
	cvt.u16.u32 	%rs433, %r475;
	bfe.u32 	%r476, %r472, 0, 8;
	cvt.u16.u32 	%rs434, %r476;
	bfe.u32 	%r477, %r471, 24, 8;
	cvt.u16.u32 	%rs435, %r477;
	bfe.u32 	%r478, %r471, 16, 8;
	cvt.u16.u32 	%rs436, %r478;
	bfe.u32 	%r479, %r471, 8, 8;
	cvt.u16.u32 	%rs437, %r479;
	bfe.u32 	%r480, %r471, 0, 8;
	cvt.u16.u32 	%rs438, %r480;
	bfe.u32 	%r481, %r470, 24, 8;
	cvt.u16.u32 	%rs439, %r481;
	bfe.u32 	%r482, %r470, 16, 8;
	cvt.u16.u32 	%rs440, %r482;
	bfe.u32 	%r483, %r470, 8, 8;
	cvt.u16.u32 	%rs441, %r483;
	bfe.u32 	%r484, %r470, 0, 8;
	cvt.u16.u32 	%rs442, %r484;
	bfe.u32 	%r485, %r469, 24, 8;
	cvt.u16.u32 	%rs443, %r485;
	bfe.u32 	%r486, %r469, 16, 8;
	cvt.u16.u32 	%rs444, %r486;
	bfe.u32 	%r487, %r469, 8, 8;
	cvt.u16.u32 	%rs445, %r487;
	bfe.u32 	%r488, %r469, 0, 8;
	cvt.u16.u32 	%rs446, %r488;
	add.s16 	%rs447, %rs446, %rs1;
	st.global.u8 	[%rd2+208], %rs447;
	add.s16 	%rs448, %rs445, %rs1;
	st.global.u8 	[%rd2+209], %rs448;
	add.s16 	%rs449, %rs444, %rs1;
	st.global.u8 	[%rd2+210], %rs449;
	add.s16 	%rs450, %rs443, %rs1;
	st.global.u8 	[%rd2+211], %rs450;
	add.s16 	%rs451, %rs442, %rs1;
	st.global.u8 	[%rd2+212], %rs451;
	add.s16 	%rs452, %rs441, %rs1;
	st.global.u8 	[%rd2+213], %rs452;
	add.s16 	%rs453, %rs440, %rs1;
	st.global.u8 	[%rd2+214], %rs453;
	add.s16 	%rs454, %rs439, %rs1;
	st.global.u8 	[%rd2+215], %rs454;
	add.s16 	%rs455, %rs438, %rs1;
	st.global.u8 	[%rd2+216], %rs455;
	add.s16 	%rs456, %rs437, %rs1;
	st.global.u8 	[%rd2+217], %rs456;
	add.s16 	%rs457, %rs436, %rs1;
	st.global.u8 	[%rd2+218], %rs457;
	add.s16 	%rs458, %rs435, %rs1;
	st.global.u8 	[%rd2+219], %rs458;
	add.s16 	%rs459, %rs434, %rs1;
	st.global.u8 	[%rd2+220], %rs459;
	add.s16 	%rs460, %rs433, %rs1;
	st.global.u8 	[%rd2+221], %rs460;
	add.s16 	%rs461, %rs432, %rs1;
	st.global.u8 	[%rd2+222], %rs461;
	add.s16 	%rs462, %rs431, %rs1;
	st.global.u8 	[%rd2+223], %rs462;
	ld.local.v4.b32 	{%r489, %r490, %r491, %r492}, [%rd3+224];
	bfe.u32 	%r493, %r492, 24, 8;
	cvt.u16.u32 	%rs463, %r493;
	bfe.u32 	%r494, %r492, 16, 8;
	cvt.u16.u32 	%rs464, %r494;
	bfe.u32 	%r495, %r492, 8, 8;
	cvt.u16.u32 	%rs465, %r495;
	bfe.u32 	%r496, %r492, 0, 8;
	cvt.u16.u32 	%rs466, %r496;
	bfe.u32 	%r497, %r491, 24, 8;
	cvt.u16.u32 	%rs467, %r497;
	bfe.u32 	%r498, %r491, 16, 8;
	cvt.u16.u32 	%rs468, %r498;
	bfe.u32 	%r499, %r491, 8, 8;
	cvt.u16.u32 	%rs469, %r499;
	bfe.u32 	%r500, %r491, 0, 8;
	cvt.u16.u32 	%rs470, %r500;
	bfe.u32 	%r501, %r490, 24, 8;
	cvt.u16.u32 	%rs471, %r501;
	bfe.u32 	%r502, %r490, 16, 8;
	cvt.u16.u32 	%rs472, %r502;
	bfe.u32 	%r503, %r490, 8, 8;
	cvt.u16.u32 	%rs473, %r503;
	bfe.u32 	%r504, %r490, 0, 8;
	cvt.u16.u32 	%rs474, %r504;
	bfe.u32 	%r505, %r489, 24, 8;
	cvt.u16.u32 	%rs475, %r505;
	bfe.u32 	%r506, %r489, 16, 8;
	cvt.u16.u32 	%rs476, %r506;
	bfe.u32 	%r507, %r489, 8, 8;
	cvt.u16.u32 	%rs477, %r507;
	bfe.u32 	%r508, %r489, 0, 8;
	cvt.u16.u32 	%rs478, %r508;
	add.s16 	%rs479, %rs478, %rs1;
	st.global.u8 	[%rd2+224], %rs479;
	add.s16 	%rs480, %rs477, %rs1;
	st.global.u8 	[%rd2+225], %rs480;
	add.s16 	%rs481, %rs476, %rs1;
	st.global.u8 	[%rd2+226], %rs481;
	add.s16 	%rs482, %rs475, %rs1;
	st.global.u8 	[%rd2+227], %rs482;
	add.s16 	%rs483, %rs474, %rs1;
	st.global.u8 	[%rd2+228], %rs483;
	add.s16 	%rs484, %rs473, %rs1;
	st.global.u8 	[%rd2+229], %rs484;
	add.s16 	%rs485, %rs472, %rs1;
	st.global.u8 	[%rd2+230], %rs485;
	add.s16 	%rs486, %rs471, %rs1;
	st.global.u8 	[%rd2+231], %rs486;
	add.s16 	%rs487, %rs470, %rs1;
	st.global.u8 	[%rd2+232], %rs487;
	add.s16 	%rs488, %rs469, %rs1;
	st.global.u8 	[%rd2+233], %rs488;
	add.s16 	%rs489, %rs468, %rs1;
	st.global.u8 	[%rd2+234], %rs489;
	add.s16 	%rs490, %rs467, %rs1;
	st.global.u8 	[%rd2+235], %rs490;
	add.s16 	%rs491, %rs466, %rs1;
	st.global.u8 	[%rd2+236], %rs491;
	add.s16 	%rs492, %rs465, %rs1;
	st.global.u8 	[%rd2+237], %rs492;
	add.s16 	%rs493, %rs464, %rs1;
	st.global.u8 	[%rd2+238], %rs493;
	add.s16 	%rs494, %rs463, %rs1;
	st.global.u8 	[%rd2+239], %rs494;
	ld.local.v4.b32 	{%r509, %r510, %r511, %r512}, [%rd3+240];
	bfe.u32 	%r513, %r512, 24, 8;
	cvt.u16.u32 	%rs495, %r513;
	bfe.u32 	%r514, %r512, 16, 8;
	cvt.u16.u32 	%rs496, %r514;
	bfe.u32 	%r515, %r512, 8, 8;
	cvt.u16.u32 	%rs497, %r515;
	bfe.u32 	%r516, %r512, 0, 8;
	cvt.u16.u32 	%rs498, %r516;
	bfe.u32 	%r517, %r511, 24, 8;
	cvt.u16.u32 	%rs499, %r517;
	bfe.u32 	%r518, %r511, 16, 8;
	cvt.u16.u32 	%rs500, %r518;
	bfe.u32 	%r519, %r511, 8, 8;
	cvt.u16.u32 	%rs501, %r519;
	bfe.u32 	%r520, %r511, 0, 8;
	cvt.u16.u32 	%rs502, %r520;
	bfe.u32 	%r521, %r510, 24, 8;
	cvt.u16.u32 	%rs503, %r521;
	bfe.u32 	%r522, %r510, 16, 8;
	cvt.u16.u32 	%rs504, %r522;
	bfe.u32 	%r523, %r510, 8, 8;
	cvt.u16.u32 	%rs505, %r523;
	bfe.u32 	%r524, %r510, 0, 8;
	cvt.u16.u32 	%rs506, %r524;
	bfe.u32 	%r525, %r509, 24, 8;
	cvt.u16.u32 	%rs507, %r525;
	bfe.u32 	%r526, %r509, 16, 8;
	cvt.u16.u32 	%rs508, %r526;
	bfe.u32 	%r527, %r509, 8, 8;
	cvt.u16.u32 	%rs509, %r527;
	bfe.u32 	%r528, %r509, 0, 8;
	cvt.u16.u32 	%rs510, %r528;
	add.s16 	%rs511, %rs510, %rs1;
	st.global.u8 	[%rd2+240], %rs511;
	add.s16 	%rs512, %rs509, %rs1;
	st.global.u8 	[%rd2+241], %rs512;
	add.s16 	%rs513, %rs508, %rs1;
	st.global.u8 	[%rd2+242], %rs513;
	add.s16 	%rs514, %rs507, %rs1;
	st.global.u8 	[%rd2+243], %rs514;
	add.s16 	%rs515, %rs506, %rs1;
	st.global.u8 	[%rd2+244], %rs515;
	add.s16 	%rs516, %rs505, %rs1;
	st.global.u8 	[%rd2+245], %rs516;
	add.s16 	%rs517, %rs504, %rs1;
	st.global.u8 	[%rd2+246], %rs517;
	add.s16 	%rs518, %rs503, %rs1;
	st.global.u8 	[%rd2+247], %rs518;
	add.s16 	%rs519, %rs502, %rs1;
	st.global.u8 	[%rd2+248], %rs519;
	add.s16 	%rs520, %rs501, %rs1;
	st.global.u8 	[%rd2+249], %rs520;
	add.s16 	%rs521, %rs500, %rs1;
	st.global.u8 	[%rd2+250], %rs521;
	add.s16 	%rs522, %rs499, %rs1;
	st.global.u8 	[%rd2+251], %rs522;
	add.s16 	%rs523, %rs498, %rs1;
	st.global.u8 	[%rd2+252], %rs523;
	add.s16 	%rs524, %rs497, %rs1;
	st.global.u8 	[%rd2+253], %rs524;
	add.s16 	%rs525, %rs496, %rs1;
	st.global.u8 	[%rd2+254], %rs525;
	add.s16 	%rs526, %rs495, %rs1;
	st.global.u8 	[%rd2+255], %rs526;
	mov.b16 	%rs527, 0;
	st.global.u8 	[%rd4], %rs527;
$L__BB0_28:
	add.s32 	%r1098, %r1098, 1;
	setp.ne.s32 	%p20, %r1098, 200;
	@%p20 bra 	$L__BB0_26;
$L__BB0_29:
	ret;
$L__BB0_30:
	and.b32  	%r31, %r89, 15;
	and.b32  	%r32, %r89, 7;
	and.b32  	%r33, %r89, 3;
	and.b32  	%r34, %r89, 2147483632;
	and.b32  	%r35, %r89, 2147483640;
	mov.b32 	%r1071, 0;
$L__BB0_31:
	setp.lt.u32 	%p21, %r89, 16;
	mov.b32 	%r1085, 1;
	mov.b32 	%r1088, 0;
	mov.u32 	%r1095, %r1088;
	@%p21 bra 	$L__BB0_34;
	and.b32  	%r535, %r89, 2147483632;
	neg.s32 	%r1072, %r535;
	mov.b32 	%r1095, 0;
	mov.b32 	%r1085, 1;
	mov.u64 	%rd45, %rd3;
$L__BB0_33:
	.pragma "nounroll";
	ld.local.v4.b32 	{%r536, %r537, %r538, %r539}, [%rd45];
	bfe.u32 	%r540, %r536, 0, 8;
	add.s32 	%r541, %r90, %r540;
	mad.lo.s32 	%r542, %r541, %r1085, %r1095;
	mul.lo.s32 	%r543, %r1085, %r2;
	bfe.u32 	%r544, %r536, 8, 8;
	add.s32 	%r545, %r90, %r544;
	mad.lo.s32 	%r546, %r545, %r543, %r542;
	mul.lo.s32 	%r547, %r543, %r2;
	bfe.u32 	%r548, %r536, 16, 8;
	add.s32 	%r549, %r90, %r548;
	mad.lo.s32 	%r550, %r549, %r547, %r546;
	mul.lo.s32 	%r551, %r547, %r2;
	bfe.u32 	%r552, %r536, 24, 8;
	add.s32 	%r553, %r90, %r552;
	mad.lo.s32 	%r554, %r553, %r551, %r550;
	mul.lo.s32 	%r555, %r551, %r2;
	bfe.u32 	%r556, %r537, 0, 8;
	add.s32 	%r557, %r90, %r556;
	mad.lo.s32 	%r558, %r557, %r555, %r554;
	mul.lo.s32 	%r559, %r555, %r2;
	bfe.u32 	%r560, %r537, 8, 8;
	add.s32 	%r561, %r90, %r560;
	mad.lo.s32 	%r562, %r561, %r559, %r558;
	mul.lo.s32 	%r563, %r559, %r2;
	bfe.u32 	%r564, %r537, 16, 8;
	add.s32 	%r565, %r90, %r564;
	mad.lo.s32 	%r566, %r565, %r563, %r562;
	mul.lo.s32 	%r567, %r563, %r2;
	bfe.u32 	%r568, %r537, 24, 8;
	add.s32 	%r569, %r90, %r568;
	mad.lo.s32 	%r570, %r569, %r567, %r566;
	mul.lo.s32 	%r571, %r567, %r2;
	bfe.u32 	%r572, %r538, 0, 8;
	add.s32 	%r573, %r90, %r572;
	mad.lo.s32 	%r574, %r573, %r571, %r570;
	mul.lo.s32 	%r575, %r571, %r2;
	bfe.u32 	%r576, %r538, 8, 8;
	add.s32 	%r577, %r90, %r576;
	mad.lo.s32 	%r578, %r577, %r575, %r574;
	mul.lo.s32 	%r579, %r575, %r2;
	bfe.u32 	%r580, %r538, 16, 8;
	add.s32 	%r581, %r90, %r580;
	mad.lo.s32 	%r582, %r581, %r579, %r578;
	mul.lo.s32 	%r583, %r579, %r2;
	bfe.u32 	%r584, %r538, 24, 8;
	add.s32 	%r585, %r90, %r584;
	mad.lo.s32 	%r586, %r585, %r583, %r582;
	mul.lo.s32 	%r587, %r583, %r2;
	bfe.u32 	%r588, %r539, 0, 8;
	add.s32 	%r589, %r90, %r588;
	mad.lo.s32 	%r590, %r589, %r587, %r586;
	mul.lo.s32 	%r591, %r587, %r2;
	bfe.u32 	%r592, %r539, 8, 8;
	add.s32 	%r593, %r90, %r592;
	mad.lo.s32 	%r594, %r593, %r591, %r590;
	mul.lo.s32 	%r595, %r591, %r2;
	bfe.u32 	%r596, %r539, 16, 8;
	add.s32 	%r597, %r90, %r596;
	mad.lo.s32 	%r598, %r597, %r595, %r594;
	mul.lo.s32 	%r599, %r595, %r2;
	bfe.u32 	%r600, %r539, 24, 8;
	add.s32 	%r601, %r90, %r600;
	mad.lo.s32 	%r1095, %r601, %r599, %r598;
	mul.lo.s32 	%r1085, %r599, %r2;
	add.s32 	%r1072, %r1072, 16;
	add.s64 	%rd45, %rd45, 16;
	setp.eq.s32 	%p22, %r1072, 0;
	mov.u32 	%r1088, %r34;
	@%p22 bra 	$L__BB0_34;
	bra.uni 	$L__BB0_33;
$L__BB0_34:
	setp.eq.s32 	%p23, %r31, 0;
	@%p23 bra 	$L__BB0_56;
	add.s32 	%r603, %r31, -1;
	setp.lt.u32 	%p24, %r603, 7;
	@%p24 bra 	$L__BB0_37;
	cvt.u64.u32 	%rd32, %r1088;
	add.s64 	%rd33, %rd3, %rd32;
	ld.local.u8 	%r604, [%rd33];
	add.s32 	%r605, %r90, %r604;
	mad.lo.s32 	%r606, %r605, %r1085, %r1095;
	mul.lo.s32 	%r607, %r1085, %r2;
	ld.local.u8 	%r608, [%rd33+1];
	add.s32 	%r609, %r90, %r608;
	mad.lo.s32 	%r610, %r609, %r607, %r606;
	mul.lo.s32 	%r611, %r607, %r2;
	ld.local.u8 	%r612, [%rd33+2];
	add.s32 	%r613, %r90, %r612;
	mad.lo.s32 	%r614, %r613, %r611, %r610;
	mul.lo.s32 	%r615, %r611, %r2;
	ld.local.u8 	%r616, [%rd33+3];
	add.s32 	%r617, %r90, %r616;
	mad.lo.s32 	%r618, %r617, %r615, %r614;
	mul.lo.s32 	%r619, %r615, %r2;
	ld.local.u8 	%r620, [%rd33+4];
	add.s32 	%r621, %r90, %r620;
	mad.lo.s32 	%r622, %r621, %r619, %r618;
	mul.lo.s32 	%r623, %r619, %r2;
	ld.local.u8 	%r624, [%rd33+5];
	add.s32 	%r625, %r90, %r624;
	mad.lo.s32 	%r626, %r625, %r623, %r622;
	mul.lo.s32 	%r627, %r623, %r2;
	ld.local.u8 	%r628, [%rd33+6];
	add.s32 	%r629, %r90, %r628;
	mad.lo.s32 	%r630, %r629, %r627, %r626;
	mul.lo.s32 	%r631, %r627, %r2;
	ld.local.u8 	%r632, [%rd33+7];
	add.s32 	%r633, %r90, %r632;
	mad.lo.s32 	%r1095, %r633, %r631, %r630;
	mul.lo.s32 	%r1085, %r631, %r2;
	add.s32 	%r1088, %r1088, 8;
$L__BB0_37:
	setp.eq.s32 	%p25, %r32, 0;
	@%p25 bra 	$L__BB0_56;
	add.s32 	%r635, %r32, -1;
	setp.lt.u32 	%p26, %r635, 3;
	@%p26 bra 	$L__BB0_40;
	cvt.u64.u32 	%rd34, %r1088;
	add.s64 	%rd35, %rd3, %rd34;
	ld.local.u8 	%r636, [%rd35];
	add.s32 	%r637, %r90, %r636;
	mad.lo.s32 	%r638, %r637, %r1085, %r1095;
	mul.lo.s32 	%r639, %r1085, %r2;
	ld.local.u8 	%r640, [%rd35+1];
	add.s32 	%r641, %r90, %r640;
	mad.lo.s32 	%r642, %r641, %r639, %r638;
	mul.lo.s32 	%r643, %r639, %r2;
	ld.local.u8 	%r644, [%rd35+2];
	add.s32 	%r645, %r90, %r644;
	mad.lo.s32 	%r646, %r645, %r643, %r642;
	mul.lo.s32 	%r647, %r643, %r2;
	ld.local.u8 	%r648, [%rd35+3];
	add.s32 	%r649, %r90, %r648;
	mad.lo.s32 	%r1095, %r649, %r647, %r646;
	mul.lo.s32 	%r1085, %r647, %r2;
	add.s32 	%r1088, %r1088, 4;
$L__BB0_40:
	setp.eq.s32 	%p27, %r33, 0;
	@%p27 bra 	$L__BB0_56;
	setp.eq.s32 	%p28, %r33, 1;
	cvt.u64.u32 	%rd36, %r1088;
	add.s64 	%rd7, %rd3, %rd36;
	ld.local.u8 	%r650, [%rd7];
	add.s32 	%r651, %r90, %r650;
	mad.lo.s32 	%r1095, %r651, %r1085, %r1095;
	@%p28 bra 	$L__BB0_56;
	mul.lo.s32 	%r78, %r1085, %r2;
	setp.eq.s32 	%p29, %r33, 2;
	ld.local.u8 	%r652, [%rd7+1];
	add.s32 	%r653, %r90, %r652;
	mad.lo.s32 	%r1095, %r653, %r78, %r1095;
	@%p29 bra 	$L__BB0_56;
	ld.local.u8 	%r654, [%rd7+2];
	add.s32 	%r655, %r90, %r654;
	mul.lo.s32 	%r656, %r78, %r2;
	mad.lo.s32 	%r1095, %r655, %r656, %r1095;
	bra.uni 	$L__BB0_56;
$L__BB0_44:
	setp.lt.u32 	%p31, %r89, 8;
	mov.b32 	%r1079, 0;
	mov.u32 	%r1078, %r88;
	@%p31 bra 	$L__BB0_47;
	mov.b32 	%r1075, 0;
	mov.u32 	%r1078, %r88;
$L__BB0_46:
	.pragma "nounroll";
	cvt.u64.u32 	%rd37, %r1075;
	add.s64 	%rd38, %rd3, %rd37;
	ld.local.v2.b32 	{%r979, %r980}, [%rd38];
	bfe.u32 	%r981, %r979, 0, 8;
	add.s32 	%r982, %r1078, %r981;
	div.s32 	%r983, %r982, %r2;
	mul.lo.s32 	%r984, %r983, %r2;
	sub.s32 	%r985, %r982, %r984;
	bfe.u32 	%r986, %r979, 8, 8;
	add.s32 	%r987, %r983, %r986;
	div.s32 	%r988, %r987, %r2;
	mul.lo.s32 	%r989, %r988, %r2;
	sub.s32 	%r990, %r987, %r989;
	bfe.u32 	%r991, %r979, 16, 8;
	add.s32 	%r992, %r988, %r991;
	div.s32 	%r993, %r992, %r2;
	mul.lo.s32 	%r994, %r993, %r2;
	sub.s32 	%r995, %r992, %r994;
	bfe.u32 	%r996, %r979, 24, 8;
	add.s32 	%r997, %r993, %r996;
	div.s32 	%r998, %r997, %r2;
	mul.lo.s32 	%r999, %r998, %r2;
	sub.s32 	%r1000, %r997, %r999;
	bfe.u32 	%r1001, %r980, 0, 8;
	add.s32 	%r1002, %r998, %r1001;
	div.s32 	%r1003, %r1002, %r2;
	mul.lo.s32 	%r1004, %r1003, %r2;
	sub.s32 	%r1005, %r1002, %r1004;
	bfe.u32 	%r1006, %r980, 8, 8;
	add.s32 	%r1007, %r1003, %r1006;
	div.s32 	%r1008, %r1007, %r2;
	mul.lo.s32 	%r1009, %r1008, %r2;
	sub.s32 	%r1010, %r1007, %r1009;
	bfe.u32 	%r1011, %r980, 16, 8;
	add.s32 	%r1012, %r1008, %r1011;
	div.s32 	%r1013, %r1012, %r2;
	mul.lo.s32 	%r1014, %r1013, %r2;
	sub.s32 	%r1015, %r1012, %r1014;
	bfe.u32 	%r1016, %r980, 24, 8;
	add.s32 	%r1017, %r1013, %r1016;
	div.s32 	%r1078, %r1017, %r2;
	mul.lo.s32 	%r1018, %r1078, %r2;
	sub.s32 	%r1019, %r1017, %r1018;
	prmt.b32 	%r1020, %r1005, %r1010, 0x3340U;
	prmt.b32 	%r1021, %r1015, %r1019, 0x3340U;
	prmt.b32 	%r1022, %r1020, %r1021, 0x5410U;
	prmt.b32 	%r1023, %r995, %r1000, 0x3340U;
	prmt.b32 	%r1024, %r985, %r990, 0x3340U;
	prmt.b32 	%r1025, %r1024, %r1023, 0x5410U;
	st.local.v2.b32 	[%rd38], {%r1025, %r1022};
	add.s32 	%r1075, %r1075, 8;
	setp.eq.s32 	%p32, %r1075, %r35;
	mov.u32 	%r1079, %r35;
	@%p32 bra 	$L__BB0_47;
	bra.uni 	$L__BB0_46;
$L__BB0_47:
	setp.eq.s32 	%p33, %r32, 0;
	@%p33 bra 	$L__BB0_55;
	add.s32 	%r1026, %r32, -1;
	setp.lt.u32 	%p34, %r1026, 3;
	@%p34 bra 	$L__BB0_50;
	cvt.u64.u32 	%rd39, %r1079;
	add.s64 	%rd40, %rd3, %rd39;
	ld.local.u8 	%r1027, [%rd40];
	add.s32 	%r1028, %r1078, %r1027;
	div.s32 	%r1029, %r1028, %r2;
	mul.lo.s32 	%r1030, %r1029, %r2;
	sub.s32 	%r1031, %r1028, %r1030;
	st.local.u8 	[%rd40], %r1031;
	ld.local.u8 	%r1032, [%rd40+1];
	add.s32 	%r1033, %r1029, %r1032;
	div.s32 	%r1034, %r1033, %r2;
	mul.lo.s32 	%r1035, %r1034, %r2;
	sub.s32 	%r1036, %r1033, %r1035;
	st.local.u8 	[%rd40+1], %r1036;
	ld.local.u8 	%r1037, [%rd40+2];
	add.s32 	%r1038, %r1034, %r1037;
	div.s32 	%r1039, %r1038, %r2;
	mul.lo.s32 	%r1040, %r1039, %r2;
	sub.s32 	%r1041, %r1038, %r1040;
	st.local.u8 	[%rd40+2], %r1041;
	ld.local.u8 	%r1042, [%rd40+3];
	add.s32 	%r1043, %r1039, %r1042;
	div.s32 	%r1078, %r1043, %r2;
	mul.lo.s32 	%r1044, %r1078, %r2;
	sub.s32 	%r1045, %r1043, %r1044;
	st.local.u8 	[%rd40+3], %r1045;
	add.s32 	%r1079, %r1079, 4;
$L__BB0_50:
	setp.eq.s32 	%p35, %r33, 0;
	@%p35 bra 	$L__BB0_55;
	setp.eq.s32 	%p36, %r33, 1;
	@%p36 bra 	$L__BB0_53;
	cvt.u64.u32 	%rd41, %r1079;
	add.s64 	%rd42, %rd3, %rd41;
	ld.local.u8 	%r1046, [%rd42];
	add.s32 	%r1047, %r1078, %r1046;
	div.s32 	%r1048, %r1047, %r2;
	mul.lo.s32 	%r1049, %r1048, %r2;
	sub.s32 	%r1050, %r1047, %r1049;
	st.local.u8 	[%rd42], %r1050;
	ld.local.u8 	%r1051, [%rd42+1];
	add.s32 	%r1052, %r1048, %r1051;
	div.s32 	%r1078, %r1052, %r2;
	mul.lo.s32 	%r1053, %r1078, %r2;
	sub.s32 	%r1054, %r1052, %r1053;
	st.local.u8 	[%rd42+1], %r1054;
	add.s32 	%r1079, %r1079, 2;
$L__BB0_53:
	and.b32  	%r1055, %r89, 1;
	setp.eq.b32 	%p37, %r1055, 1;
	not.pred 	%p38, %p37;
	@%p38 bra 	$L__BB0_55;
	cvt.u64.u32 	%rd43, %r1079;
	add.s64 	%rd44, %rd3, %rd43;
	ld.local.u8 	%r1056, [%rd44];
	add.s32 	%r1057, %r1078, %r1056;
	rem.s32 	%r1058, %r1057, %r2;
	st.local.u8 	[%rd44], %r1058;
$L__BB0_55:
	add.s32 	%r1071, %r1071, 1;
	setp.eq.s32 	%p39, %r1071, 200;
	@%p39 bra 	$L__BB0_29;
	bra.uni 	$L__BB0_31;
$L__BB0_56:
	setp.eq.s32 	%p30, %r91, %r1095;
	@%p30 bra 	$L__BB0_57;
	bra.uni 	$L__BB0_44;
$L__BB0_57:
	ld.local.v4.b32 	{%r657, %r658, %r659, %r660}, [%rd3];
	bfe.u32 	%r661, %r660, 24, 8;
	cvt.u16.u32 	%rs528, %r661;
	bfe.u32 	%r662, %r660, 16, 8;
	cvt.u16.u32 	%rs529, %r662;
	bfe.u32 	%r663, %r660, 8, 8;
	cvt.u16.u32 	%rs530, %r663;
	bfe.u32 	%r664, %r660, 0, 8;
	cvt.u16.u32 	%rs531, %r664;
	bfe.u32 	%r665, %r659, 24, 8;
	cvt.u16.u32 	%rs532, %r665;
	bfe.u32 	%r666, %r659, 16, 8;
	cvt.u16.u32 	%rs533, %r666;
	bfe.u32 	%r667, %r659, 8, 8;
	cvt.u16.u32 	%rs534, %r667;
	bfe.u32 	%r668, %r659, 0, 8;
	cvt.u16.u32 	%rs535, %r668;
	bfe.u32 	%r669, %r658, 24, 8;
	cvt.u16.u32 	%rs536, %r669;
	bfe.u32 	%r670, %r658, 16, 8;
	cvt.u16.u32 	%rs537, %r670;
	bfe.u32 	%r671, %r658, 8, 8;
	cvt.u16.u32 	%rs538, %r671;
	bfe.u32 	%r672, %r658, 0, 8;
	cvt.u16.u32 	%rs539, %r672;
	bfe.u32 	%r673, %r657, 24, 8;
	cvt.u16.u32 	%rs540, %r673;
	bfe.u32 	%r674, %r657, 16, 8;
	cvt.u16.u32 	%rs541, %r674;
	bfe.u32 	%r675, %r657, 8, 8;
	cvt.u16.u32 	%rs542, %r675;
	bfe.u32 	%r676, %r657, 0, 8;
	cvt.u16.u32 	%rs543, %r676;
	add.s16 	%rs544, %rs543, %rs1;
	st.global.u8 	[%rd2], %rs544;
	add.s16 	%rs545, %rs542, %rs1;
	st.global.u8 	[%rd2+1], %rs545;
	add.s16 	%rs546, %rs541, %rs1;
	st.global.u8 	[%rd2+2], %rs546;
	add.s16 	%rs547, %rs540, %rs1;
	st.global.u8 	[%rd2+3], %rs547;
	add.s16 	%rs548, %rs539, %rs1;
	st.global.u8 	[%rd2+4], %rs548;
	add.s16 	%rs549, %rs538, %rs1;
	st.global.u8 	[%rd2+5], %rs549;
	add.s16 	%rs550, %rs537, %rs1;
	st.global.u8 	[%rd2+6], %rs550;
	add.s16 	%rs551, %rs536, %rs1;
	st.global.u8 	[%rd2+7], %rs551;
	add.s16 	%rs552, %rs535, %rs1;
	st.global.u8 	[%rd2+8], %rs552;
	add.s16 	%rs553, %rs534, %rs1;
	st.global.u8 	[%rd2+9], %rs553;
	add.s16 	%rs554, %rs533, %rs1;
	st.global.u8 	[%rd2+10], %rs554;
	add.s16 	%rs555, %rs532, %rs1;
	st.global.u8 	[%rd2+11], %rs555;
	add.s16 	%rs556, %rs531, %rs1;
	st.global.u8 	[%rd2+12], %rs556;
	add.s16 	%rs557, %rs530, %rs1;
	st.global.u8 	[%rd2+13], %rs557;
	add.s16 	%rs558, %rs529, %rs1;
	st.global.u8 	[%rd2+14], %rs558;
	add.s16 	%rs559, %rs528, %rs1;
	st.global.u8 	[%rd2+15], %rs559;
	ld.local.v4.b32 	{%r677, %r678, %r679, %r680}, [%rd3+16];
	bfe.u32 	%r681, %r680, 24, 8;
	cvt.u16.u32 	%rs560, %r681;
	bfe.u32 	%r682, %r680, 16, 8;
	cvt.u16.u32 	%rs561, %r682;
	bfe.u32 	%r683, %r680, 8, 8;
	cvt.u16.u32 	%rs562, %r683;
	bfe.u32 	%r684, %r680, 0, 8;
	cvt.u16.u32 	%rs563, %r684;
	bfe.u32 	%r685, %r679, 24, 8;
	cvt.u16.u32 	%rs564, %r685;
	bfe.u32 	%r686, %r679, 16, 8;
	cvt.u16.u32 	%rs565, %r686;
	bfe.u32 	%r687, %r679, 8, 8;
	cvt.u16.u32 	%rs566, %r687;
	bfe.u32 	%r688, %r679, 0, 8;
	cvt.u16.u32 	%rs567, %r688;
	bfe.u32 	%r689, %r678, 24, 8;
	cvt.u16.u32 	%rs568, %r689;
	bfe.u32 	%r690, %r678, 16, 8;
	cvt.u16.u32 	%rs569, %r690;
	bfe.u32 	%r691, %r678, 8, 8;
	cvt.u16.u32 	%rs570, %r691;
	bfe.u32 	%r692, %r678, 0, 8;
	cvt.u16.u32 	%rs571, %r692;
	bfe.u32 	%r693, %r677, 24, 8;
	cvt.u16.u32 	%rs572, %r693;
	bfe.u32 	%r694, %r677, 16, 8;
	cvt.u16.u32 	%rs573, %r694;
	bfe.u32 	%r695, %r677, 8, 8;
	cvt.u16.u32 	%rs574, %r695;
	bfe.u32 	%r696, %r677, 0, 8;
	cvt.u16.u32 	%rs575, %r696;
	add.s16 	%rs576, %rs575, %rs1;
	st.global.u8 	[%rd2+16], %rs576;
	add.s16 	%rs577, %rs574, %rs1;
	st.global.u8 	[%rd2+17], %rs577;
	add.s16 	%rs578, %rs573, %rs1;
	st.global.u8 	[%rd2+18], %rs578;
	add.s16 	%rs579, %rs572, %rs1;
	st.global.u8 	[%rd2+19], %rs579;
	add.s16 	%rs580, %rs571, %rs1;
	st.global.u8 	[%rd2+20], %rs580;
	add.s16 	%rs581, %rs570, %rs1;
	st.global.u8 	[%rd2+21], %rs581;
	add.s16 	%rs582, %rs569, %rs1;
	st.global.u8 	[%rd2+22], %rs582;
	add.s16 	%rs583, %rs568, %rs1;
	st.global.u8 	[%rd2+23], %rs583;
	add.s16 	%rs584, %rs567, %rs1;
	st.global.u8 	[%rd2+24], %rs584;
	add.s16 	%rs585, %rs566, %rs1;
	st.global.u8 	[%rd2+25], %rs585;
	add.s16 	%rs586, %rs565, %rs1;
	st.global.u8 	[%rd2+26], %rs586;
	add.s16 	%rs587, %rs564, %rs1;
	st.global.u8 	[%rd2+27], %rs587;
	add.s16 	%rs588, %rs563, %rs1;
	st.global.u8 	[%rd2+28], %rs588;
	add.s16 	%rs589, %rs562, %rs1;
	st.global.u8 	[%rd2+29], %rs589;
	add.s16 	%rs590, %rs561, %rs1;
	st.global.u8 	[%rd2+30], %rs590;
	add.s16 	%rs591, %rs560, %rs1;
	st.global.u8 	[%rd2+31], %rs591;
	ld.local.v4.b32 	{%r697, %r698, %r699, %r700}, [%rd3+32];
	bfe.u32 	%r701, %r700, 24, 8;
	cvt.u16.u32 	%rs592, %r701;
	bfe.u32 	%r702, %r700, 16, 8;
	cvt.u16.u32 	%rs593, %r702;
	bfe.u32 	%r703, %r700, 8, 8;
	cvt.u16.u32 	%rs594, %r703;
	bfe.u32 	%r704, %r700, 0, 8;
	cvt.u16.u32 	%rs595, %r704;
	bfe.u32 	%r705, %r699, 24, 8;
	cvt.u16.u32 	%rs596, %r705;
	bfe.u32 	%r706, %r699, 16, 8;
	cvt.u16.u32 	%rs597, %r706;
	bfe.u32 	%r707, %r699, 8, 8;
	cvt.u16.u32 	%rs598, %r707;
	bfe.u32 	%r708, %r699, 0, 8;
	cvt.u16.u32 	%rs599, %r708;
	bfe.u32 	%r709, %r698, 24, 8;
	cvt.u16.u32 	%rs600, %r709;
	bfe.u32 	%r710, %r698, 16, 8;
	cvt.u16.u32 	%rs601, %r710;
	bfe.u32 	%r711, %r698, 8, 8;
	cvt.u16.u32 	%rs602, %r711;
	bfe.u32 	%r712, %r698, 0, 8;
	cvt.u16.u32 	%rs603, %r712;
	bfe.u32 	%r713, %r697, 24, 8;
	cvt.u16.u32 	%rs604, %r713;
	bfe.u32 	%r714, %r697, 16, 8;
	cvt.u16.u32 	%rs605, %r714;
	bfe.u32 	%r715, %r697, 8, 8;
	cvt.u16.u32 	%rs606, %r715;
	bfe.u32 	%r716, %r697, 0, 8;
	cvt.u16.u32 	%rs607, %r716;
	add.s16 	%rs608, %rs607, %rs1;
	st.global.u8 	[%rd2+32], %rs608;
	add.s16 	%rs609, %rs606, %rs1;
	st.global.u8 	[%rd2+33], %rs609;
	add.s16 	%rs610, %rs605, %rs1;
	st.global.u8 	[%rd2+34], %rs610;
	add.s16 	%rs611, %rs604, %rs1;
	st.global.u8 	[%rd2+35], %rs611;
	add.s16 	%rs612, %rs603, %rs1;
	st.global.u8 	[%rd2+36], %rs612;
	add.s16 	%rs613, %rs602, %rs1;
	st.global.u8 	[%rd2+37], %rs613;
	add.s16 	%rs614, %rs601, %rs1;
	st.global.u8 	[%rd2+38], %rs614;
	add.s16 	%rs615, %rs600, %rs1;
	st.global.u8 	[%rd2+39], %rs615;
	add.s16 	%rs616, %rs599, %rs1;
	st.global.u8 	[%rd2+40], %rs616;
	add.s16 	%rs617, %rs598, %rs1;
	st.global.u8 	[%rd2+41], %rs617;
	add.s16 	%rs618, %rs597, %rs1;
	st.global.u8 	[%rd2+42], %rs618;
	add.s16 	%rs619, %rs596, %rs1;
	st.global.u8 	[%rd2+43], %rs619;
	add.s16 	%rs620, %rs595, %rs1;
	st.global.u8 	[%rd2+44], %rs620;
	add.s16 	%rs621, %rs594, %rs1;
	st.global.u8 	[%rd2+45], %rs621;
	add.s16 	%rs622, %rs593, %rs1;
	st.global.u8 	[%rd2+46], %rs622;
	add.s16 	%rs623, %rs592, %rs1;
	st.global.u8 	[%rd2+47], %rs623;
	ld.local.v4.b32 	{%r717, %r718, %r719, %r720}, [%rd3+48];
	bfe.u32 	%r721, %r720, 24, 8;
	cvt.u16.u32 	%rs624, %r721;
	bfe.u32 	%r722, %r720, 16, 8;
	cvt.u16.u32 	%rs625, %r722;
	bfe.u32 	%r723, %r720, 8, 8;
	cvt.u16.u32 	%rs626, %r723;
	bfe.u32 	%r724, %r720, 0, 8;
	cvt.u16.u32 	%rs627, %r724;
	bfe.u32 	%r725, %r719, 24, 8;
	cvt.u16.u32 	%rs628, %r725;
	bfe.u32 	%r726, %r719, 16, 8;
	cvt.u16.u32 	%rs629, %r726;
	bfe.u32 	%r727, %r719, 8, 8;
	cvt.u16.u32 	%rs630, %r727;
	bfe.u32 	%r728, %r719, 0, 8;
	cvt.u16.u32 	%rs631, %r728;
	bfe.u32 	%r729, %r718, 24, 8;
	cvt.u16.u32 	%rs632, %r729;
	bfe.u32 	%r730, %r718, 16, 8;
	cvt.u16.u32 	%rs633, %r730;
	bfe.u32 	%r731, %r718, 8, 8;
	cvt.u16.u32 	%rs634, %r731;
	bfe.u32 	%r732, %r718, 0, 8;
	cvt.u16.u32 	%rs635, %r732;
	bfe.u32 	%r733, %r717, 24, 8;
	cvt.u16.u32 	%rs636, %r733;
	bfe.u32 	%r734, %r717, 16, 8;
	cvt.u16.u32 	%rs637, %r734;
	bfe.u32 	%r735, %r717, 8, 8;
	cvt.u16.u32 	%rs638, %r735;
	bfe.u32 	%r736, %r717, 0, 8;
	cvt.u16.u32 	%rs639, %r736;
	add.s16 	%rs640, %rs639, %rs1;
	st.global.u8 	[%rd2+48], %rs640;
	add.s16 	%rs641, %rs638, %rs1;
	st.global.u8 	[%rd2+49], %rs641;
	add.s16 	%rs642, %rs637, %rs1;
	st.global.u8 	[%rd2+50], %rs642;
	add.s16 	%rs643, %rs636, %rs1;
	st.global.u8 	[%rd2+51], %rs643;
	add.s16 	%rs644, %rs635, %rs1;
	st.global.u8 	[%rd2+52], %rs644;
	add.s16 	%rs645, %rs634, %rs1;
	st.global.u8 	[%rd2+53], %rs645;
	add.s16 	%rs646, %rs633, %rs1;
	st.global.u8 	[%rd2+54], %rs646;
	add.s16 	%rs647, %rs632, %rs1;
	st.global.u8 	[%rd2+55], %rs647;
	add.s16 	%rs648, %rs631, %rs1;
	st.global.u8 	[%rd2+56], %rs648;
	add.s16 	%rs649, %rs630, %rs1;
	st.global.u8 	[%rd2+57], %rs649;
	add.s16 	%rs650, %rs629, %rs1;
	st.global.u8 	[%rd2+58], %rs650;
	add.s16 	%rs651, %rs628, %rs1;
	st.global.u8 	[%rd2+59], %rs651;
	add.s16 	%rs652, %rs627, %rs1;
	st.global.u8 	[%rd2+60], %rs652;
	add.s16 	%rs653, %rs626, %rs1;
	st.global.u8 	[%rd2+61], %rs653;
	add.s16 	%rs654, %rs625, %rs1;
	st.global.u8 	[%rd2+62], %rs654;
	add.s16 	%rs655, %rs624, %rs1;
	st.global.u8 	[%rd2+63], %rs655;
	ld.local.v4.b32 	{%r737, %r738, %r739, %r740}, [%rd3+64];
	bfe.u32 	%r741, %r740, 24, 8;
	cvt.u16.u32 	%rs656, %r741;
	bfe.u32 	%r742, %r740, 16, 8;
	cvt.u16.u32 	%rs657, %r742;
	bfe.u32 	%r743, %r740, 8, 8;
	cvt.u16.u32 	%rs658, %r743;
	bfe.u32 	%r744, %r740, 0, 8;
	cvt.u16.u32 	%rs659, %r744;
	bfe.u32 	%r745, %r739, 24, 8;
	cvt.u16.u32 	%rs660, %r745;
	bfe.u32 	%r746, %r739, 16, 8;
	cvt.u16.u32 	%rs661, %r746;
	bfe.u32 	%r747, %r739, 8, 8;
	cvt.u16.u32 	%rs662, %r747;
	bfe.u32 	%r748, %r739, 0, 8;
	cvt.u16.u32 	%rs663, %r748;
	bfe.u32 	%r749, %r738, 24, 8;
	cvt.u16.u32 	%rs664, %r749;
	bfe.u32 	%r750, %r738, 16, 8;
	cvt.u16.u32 	%rs665, %r750;
	bfe.u32 	%r751, %r738, 8, 8;
	cvt.u16.u32 	%rs666, %r751;
	bfe.u32 	%r752, %r738, 0, 8;
	cvt.u16.u32 	%rs667, %r752;
	bfe.u32 	%r753, %r737, 24, 8;
	cvt.u16.u32 	%rs668, %r753;
	bfe.u32 	%r754, %r737, 16, 8;
	cvt.u16.u32 	%rs669, %r754;
	bfe.u32 	%r755, %r737, 8, 8;
	cvt.u16.u32 	%rs670, %r755;
	bfe.u32 	%r756, %r737, 0, 8;
	cvt.u16.u32 	%rs671, %r756;
	add.s16 	%rs672, %rs671, %rs1;
	st.global.u8 	[%rd2+64], %rs672;
	add.s16 	%rs673, %rs670, %rs1;
	st.global.u8 	[%rd2+65], %rs673;
	add.s16 	%rs674, %rs669, %rs1;
	st.global.u8 	[%rd2+66], %rs674;
	add.s16 	%rs675, %rs668, %rs1;
	st.global.u8 	[%rd2+67], %rs675;
	add.s16 	%rs676, %rs667, %rs1;
	st.global.u8 	[%rd2+68], %rs676;
	add.s16 	%rs677, %rs666, %rs1;
	st.global.u8 	[%rd2+69], %rs677;
	add.s16 	%rs678, %rs665, %rs1;
	st.global.u8 	[%rd2+70], %rs678;
	add.s16 	%rs679, %rs664, %rs1;
	st.global.u8 	[%rd2+71], %rs679;
	add.s16 	%rs680, %rs663, %rs1;
	st.global.u8 	[%rd2+72], %rs680;
	add.s16 	%rs681, %rs662, %rs1;
	st.global.u8 	[%rd2+73], %rs681;
	add.s16 	%rs682, %rs661, %rs1;
	st.global.u8 	[%rd2+74], %rs682;
	add.s16 	%rs683, %rs660, %rs1;
	st.global.u8 	[%rd2+75], %rs683;
	add.s16 	%rs684, %rs659, %rs1;
	st.global.u8 	[%rd2+76], %rs684;
	add.s16 	%rs685, %rs658, %rs1;
	st.global.u8 	[%rd2+77], %rs685;
	add.s16 	%rs686, %rs657, %rs1;
	st.global.u8 	[%rd2+78], %rs686;
	add.s16 	%rs687, %rs656, %rs1;
	st.global.u8 	[%rd2+79], %rs687;
	ld.local.v4.b32 	{%r757, %r758, %r759, %r760}, [%rd3+80];
	bfe.u32 	%r761, %r760, 24, 8;
	cvt.u16.u32 	%rs688, %r761;
	bfe.u32 	%r762, %r760, 16, 8;
	cvt.u16.u32 	%rs689, %r762;
	bfe.u32 	%r763, %r760, 8, 8;
	cvt.u16.u32 	%rs690, %r763;
	bfe.u32 	%r764, %r760, 0, 8;
	cvt.u16.u32 	%rs691, %r764;
	bfe.u32 	%r765, %r759, 24, 8;
	cvt.u16.u32 	%rs692, %r765;
	bfe.u32 	%r766, %r759, 16, 8;
	cvt.u16.u32 	%rs693, %r766;
	bfe.u32 	%r767, %r759, 8, 8;
	cvt.u16.u32 	%rs694, %r767;
	bfe.u32 	%r768, %r759, 0, 8;
	cvt.u16.u32 	%rs695, %r768;
	bfe.u32 	%r769, %r758, 24, 8;
	cvt.u16.u32 	%rs696, %r769;
	bfe.u32 	%r770, %r758, 16, 8;
	cvt.u16.u32 	%rs697, %r770;
	bfe.u32 	%r771, %r758, 8, 8;
	cvt.u16.u32 	%rs698, %r771;
	bfe.u32 	%r772, %r758, 0, 8;
	cvt.u16.u32 	%rs699, %r772;
	bfe.u32 	%r773, %r757, 24, 8;
	cvt.u16.u32 	%rs700, %r773;
	bfe.u32 	%r774, %r757, 16, 8;
	cvt.u16.u32 	%rs701, %r774;
	bfe.u32 	%r775, %r757, 8, 8;
	cvt.u16.u32 	%rs702, %r775;
	bfe.u32 	%r776, %r757, 0, 8;
	cvt.u16.u32 	%rs703, %r776;
	add.s16 	%rs704, %rs703, %rs1;
	st.global.u8 	[%rd2+80], %rs704;
	add.s16 	%rs705, %rs702, %rs1;
	st.global.u8 	[%rd2+81], %rs705;
	add.s16 	%rs706, %rs701, %rs1;
	st.global.u8 	[%rd2+82], %rs706;
	add.s16 	%rs707, %rs700, %rs1;
	st.global.u8 	[%rd2+83], %rs707;
	add.s16 	%rs708, %rs699, %rs1;
	st.global.u8 	[%rd2+84], %rs708;
	add.s16 	%rs709, %rs698, %rs1;
	st.global.u8 	[%rd2+85], %rs709;
	add.s16 	%rs710, %rs697, %rs1;
	st.global.u8 	[%rd2+86], %rs710;
	add.s16 	%rs711, %rs696, %rs1;
	st.global.u8 	[%rd2+87], %rs711;
	add.s16 	%rs712, %rs695, %rs1;
	st.global.u8 	[%rd2+88], %rs712;
	add.s16 	%rs713, %rs694, %rs1;
	st.global.u8 	[%rd2+89], %rs713;
	add.s16 	%rs714, %rs693, %rs1;
	st.global.u8 	[%rd2+90], %rs714;
	add.s16 	%rs715, %rs692, %rs1;
	st.global.u8 	[%rd2+91], %rs715;
	add.s16 	%rs716, %rs691, %rs1;
	st.global.u8 	[%rd2+92], %rs716;
	add.s16 	%rs717, %rs690, %rs1;
	st.global.u8 	[%rd2+93], %rs717;
	add.s16 	%rs718, %rs689, %rs1;
	st.global.u8 	[%rd2+94], %rs718;
	add.s16 	%rs719, %rs688, %rs1;
	st.global.u8 	[%rd2+95], %rs719;
	ld.local.v4.b32 	{%r777, %r778, %r779, %r780}, [%rd3+96];
	bfe.u32 	%r781, %r780, 24, 8;
	cvt.u16.u32 	%rs720, %r781;
	bfe.u32 	%r782, %r780, 16, 8;
	cvt.u16.u32 	%rs721, %r782;
	bfe.u32 	%r783, %r780, 8, 8;
	cvt.u16.u32 	%rs722, %r783;
	bfe.u32 	%r784, %r780, 0, 8;
	cvt.u16.u32 	%rs723, %r784;
	bfe.u32 	%r785, %r779, 24, 8;
	cvt.u16.u32 	%rs724, %r785;
	bfe.u32 	%r786, %r779, 16, 8;
	cvt.u16.u32 	%rs725, %r786;
	bfe.u32 	%r787, %r779, 8, 8;
	cvt.u16.u32 	%rs726, %r787;
	bfe.u32 	%r788, %r779, 0, 8;
	cvt.u16.u32 	%rs727, %r788;
	bfe.u32 	%r789, %r778, 24, 8;
	cvt.u16.u32 	%rs728, %r789;
	bfe.u32 	%r790, %r778, 16, 8;
	cvt.u16.u32 	%rs729, %r790;
	bfe.u32 	%r791, %r778, 8, 8;
	cvt.u16.u32 	%rs730, %r791;
	bfe.u32 	%r792, %r778, 0, 8;
	cvt.u16.u32 	%rs731, %r792;
	bfe.u32 	%r793, %r777, 24, 8;
	cvt.u16.u32 	%rs732, %r793;
	bfe.u32 	%r794, %r777, 16, 8;
	cvt.u16.u32 	%rs733, %r794;
	bfe.u32 	%r795, %r777, 8, 8;
	cvt.u16.u32 	%rs734, %r795;
	bfe.u32 	%r796, %r777, 0, 8;
	cvt.u16.u32 	%rs735, %r796;
	add.s16 	%rs736, %rs735, %rs1;
	st.global.u8 	[%rd2+96], %rs736;
	add.s16 	%rs737, %rs734, %rs1;
	st.global.u8 	[%rd2+97], %rs737;
	add.s16 	%rs738, %rs733, %rs1;
	st.global.u8 	[%rd2+98], %rs738;
	add.s16 	%rs739, %rs732, %rs1;
	st.global.u8 	[%rd2+99], %rs739;
	add.s16 	%rs740, %rs731, %rs1;
	st.global.u8 	[%rd2+100], %rs740;
	add.s16 	%rs741, %rs730, %rs1;
	st.global.u8 	[%rd2+101], %rs741;
	add.s16 	%rs742, %rs729, %rs1;
	st.global.u8 	[%rd2+102], %rs742;
	add.s16 	%rs743, %rs728, %rs1;
	st.global.u8 	[%rd2+103], %rs743;
	add.s16 	%rs744, %rs727, %rs1;
	st.global.u8 	[%rd2+104], %rs744;
	add.s16 	%rs745, %rs726, %rs1;
	st.global.u8 	[%rd2+105], %rs745;
	add.s16 	%rs746, %rs725, %rs1;
	st.global.u8 	[%rd2+106], %rs746;
	add.s16 	%rs747, %rs724, %rs1;
	st.global.u8 	[%rd2+107], %rs747;
	add.s16 	%rs748, %rs723, %rs1;
	st.global.u8 	[%rd2+108], %rs748;
	add.s16 	%rs749, %rs722, %rs1;
	st.global.u8 	[%rd2+109], %rs749;
	add.s16 	%rs750, %rs721, %rs1;
	st.global.u8 	[%rd2+110], %rs750;
	add.s16 	%rs751, %rs720, %rs1;
	st.global.u8 	[%rd2+111], %rs751;
	ld.local.v4.b32 	{%r797, %r798, %r799, %r800}, [%rd3+112];
	bfe.u32 	%r801, %r800, 24, 8;
	cvt.u16.u32 	%rs752, %r801;
	bfe.u32 	%r802, %r800, 16, 8;
	cvt.u16.u32 	%rs753, %r802;
	bfe.u32 	%r803, %r800, 8, 8;
	cvt.u16.u32 	%rs754, %r803;
	bfe.u32 	%r804, %r800, 0, 8;
	cvt.u16.u32 	%rs755, %r804;
	bfe.u32 	%r805, %r799, 24, 8;
	cvt.u16.u32 	%rs756, %r805;
	bfe.u32 	%r806, %r799, 16, 8;
	cvt.u16.u32 	%rs757, %r806;
	bfe.u32 	%r807, %r799, 8, 8;
	cvt.u16.u32 	%rs758, %r807;
	bfe.u32 	%r808, %r799, 0, 8;
	cvt.u16.u32 	%rs759, %r808;
	bfe.u32 	%r809, %r798, 24, 8;
	cvt.u16.u32 	%rs760, %r809;
	bfe.u32 	%r810, %r798, 16, 8;
	cvt.u16.u32 	%rs761, %r810;
	bfe.u32 	%r811, %r798, 8, 8;
	cvt.u16.u32 	%rs762, %r811;
	bfe.u32 	%r812, %r798, 0, 8;
	cvt.u16.u32 	%rs763, %r812;
	bfe.u32 	%r813, %r797, 24, 8;
	cvt.u16.u32 	%rs764, %r813;
	bfe.u32 	%r814, %r797, 16, 8;
	cvt.u16.u32 	%rs765, %r814;
	bfe.u32 	%r815, %r797, 8, 8;
	cvt.u16.u32 	%rs766, %r815;
	bfe.u32 	%r816, %r797, 0, 8;
	cvt.u16.u32 	%rs767, %r816;
	add.s16 	%rs768, %rs767, %rs1;
	st.global.u8 	[%rd2+112], %rs768;
	add.s16 	%rs769, %rs766, %rs1;
	st.global.u8 	[%rd2+113], %rs769;
	add.s16 	%rs770, %rs765, %rs1;
	st.global.u8 	[%rd2+114], %rs770;
	add.s16 	%rs771, %rs764, %rs1;
	st.global.u8 	[%rd2+115], %rs771;
	add.s16 	%rs772, %rs763, %rs1;
	st.global.u8 	[%rd2+116], %rs772;
	add.s16 	%rs773, %rs762, %rs1;
	st.global.u8 	[%rd2+117], %rs773;
	add.s16 	%rs774, %rs761, %rs1;
	st.global.u8 	[%rd2+118], %rs774;
	add.s16 	%rs775, %rs760, %rs1;
	st.global.u8 	[%rd2+119], %rs775;
	add.s16 	%rs776, %rs759, %rs1;
	st.global.u8 	[%rd2+120], %rs776;
	add.s16 	%rs777, %rs758, %rs1;
	st.global.u8 	[%rd2+121], %rs777;
	add.s16 	%rs778, %rs757, %rs1;
	st.global.u8 	[%rd2+122], %rs778;
	add.s16 	%rs779, %rs756, %rs1;
	st.global.u8 	[%rd2+123], %rs779;
	add.s16 	%rs780, %rs755, %rs1;
	st.global.u8 	[%rd2+124], %rs780;
	add.s16 	%rs781, %rs754, %rs1;
	st.global.u8 	[%rd2+125], %rs781;
	add.s16 	%rs782, %rs753, %rs1;
	st.global.u8 	[%rd2+126], %rs782;
	add.s16 	%rs783, %rs752, %rs1;
	st.global.u8 	[%rd2+127], %rs783;
	ld.local.v4.b32 	{%r817, %r818, %r819, %r820}, [%rd3+128];
	bfe.u32 	%r821, %r820, 24, 8;
	cvt.u16.u32 	%rs784, %r821;
	bfe.u32 	%r822, %r820, 16, 8;
	cvt.u16.u32 	%rs785, %r822;
	bfe.u32 	%r823, %r820, 8, 8;
	cvt.u16.u32 	%rs786, %r823;
	bfe.u32 	%r824, %r820, 0, 8;
	cvt.u16.u32 	%rs787, %r824;
	bfe.u32 	%r825, %r819, 24, 8;
	cvt.u16.u32 	%rs788, %r825;
	bfe.u32 	%r826, %r819, 16, 8;
	cvt.u16.u32 	%rs789, %r826;
	bfe.u32 	%r827, %r819, 8, 8;
	cvt.u16.u32 	%rs790, %r827;
	bfe.u32 	%r828, %r819, 0, 8;
	cvt.u16.u32 	%rs791, %r828;
	bfe.u32 	%r829, %r818, 24, 8;
	cvt.u16.u32 	%rs792, %r829;
	bfe.u32 	%r830, %r818, 16, 8;
	cvt.u16.u32 	%rs793, %r830;
	bfe.u32 	%r831, %r818, 8, 8;
	cvt.u16.u32 	%rs794, %r831;
	bfe.u32 	%r832, %r818, 0, 8;
	cvt.u16.u32 	%rs795, %r832;
	bfe.u32 	%r833, %r817, 24, 8;
	cvt.u16.u32 	%rs796, %r833;
	bfe.u32 	%r834, %r817, 16, 8;
	cvt.u16.u32 	%rs797, %r834;
	bfe.u32 	%r835, %r817, 8, 8;
	cvt.u16.u32 	%rs798, %r835;
	bfe.u32 	%r836, %r817, 0, 8;
	cvt.u16.u32 	%rs799, %r836;
	add.s16 	%rs800, %rs799, %rs1;
	st.global.u8 	[%rd2+128], %rs800;
	add.s16 	%rs801, %rs798, %rs1;
	st.global.u8 	[%rd2+129], %rs801;
	add.s16 	%rs802, %rs797, %rs1;
	st.global.u8 	[%rd2+130], %rs802;
	add.s16 	%rs803, %rs796, %rs1;
	st.global.u8 	[%rd2+131], %rs803;
	add.s16 	%rs804, %rs795, %rs1;
	st.global.u8 	[%rd2+132], %rs804;
	add.s16 	%rs805, %rs794, %rs1;
	st.global.u8 	[%rd2+133], %rs805;
	add.s16 	%rs806, %rs793, %rs1;
	st.global.u8 	[%rd2+134], %rs806;
	add.s16 	%rs807, %rs792, %rs1;
	st.global.u8 	[%rd2+135], %rs807;
	add.s16 	%rs808, %rs791, %rs1;
	st.global.u8 	[%rd2+136], %rs808;
	add.s16 	%rs809, %rs790, %rs1;
	st.global.u8 	[%rd2+137], %rs809;
	add.s16 	%rs810, %rs789, %rs1;
	st.global.u8 	[%rd2+138], %rs810;
	add.s16 	%rs811, %rs788, %rs1;
	st.global.u8 	[%rd2+139], %rs811;
	add.s16 	%rs812, %rs787, %rs1;
	st.global.u8 	[%rd2+140], %rs812;
	add.s16 	%rs813, %rs786, %rs1;
	st.global.u8 	[%rd2+141], %rs813;
	add.s16 	%rs814, %rs785, %rs1;
	st.global.u8 	[%rd2+142], %rs814;
	add.s16 	%rs815, %rs784, %rs1;
	st.global.u8 	[%rd2+143], %rs815;
	ld.local.v4.b32 	{%r837, %r838, %r839, %r840}, [%rd3+144];
	bfe.u32 	%r841, %r840, 24, 8;
	cvt.u16.u32 	%rs816, %r841;
	bfe.u32 	%r842, %r840, 16, 8;
	cvt.u16.u32 	%rs817, %r842;
	bfe.u32 	%r843, %r840, 8, 8;
	cvt.u16.u32 	%rs818, %r843;
	bfe.u32 	%r844, %r840, 0, 8;
	cvt.u16.u32 	%rs819, %r844;
	bfe.u32 	%r845, %r839, 24, 8;
	cvt.u16.u32 	%rs820, %r845;
	bfe.u32 	%r846, %r839, 16, 8;
	cvt.u16.u32 	%rs821, %r846;
	bfe.u32 	%r847, %r839, 8, 8;
	cvt.u16.u32 	%rs822, %r847;
	bfe.u32 	%r848, %r839, 0, 8;
	cvt.u16.u32 	%rs823, %r848;
	bfe.u32 	%r849, %r838, 24, 8;
	cvt.u16.u32 	%rs824, %r849;
	bfe.u32 	%r850, %r838, 16, 8;
	cvt.u16.u32 	%rs825, %r850;
	bfe.u32 	%r851, %r838, 8, 8;
	cvt.u16.u32 	%rs826, %r851;
	bfe.u32 	%r852, %r838, 0, 8;
	cvt.u16.u32 	%rs827, %r852;
	bfe.u32 	%r853, %r837, 24, 8;
	cvt.u16.u32 	%rs828, %r853;
	bfe.u32 	%r854, %r837, 16, 8;
	cvt.u16.u32 	%rs829, %r854;
	bfe.u32 	%r855, %r837, 8, 8;
	cvt.u16.u32 	%rs830, %r855;
	bfe.u32 	%r856, %r837, 0, 8;
	cvt.u16.u32 	%rs831, %r856;
	add.s16 	%rs832, %rs831, %rs1;
	st.global.u8 	[%rd2+144], %rs832;
	add.s16 	%rs833, %rs830, %rs1;
	st.global.u8 	[%rd2+145], %rs833;
	add.s16 	%rs834, %rs829, %rs1;
	st.global.u8 	[%rd2+146], %rs834;
	add.s16 	%rs835, %rs828, %rs1;
	st.global.u8 	[%rd2+147], %rs835;
	add.s16 	%rs836, %rs827, %rs1;
	st.global.u8 	[%rd2+148], %rs836;
	add.s16 	%rs837, %rs826, %rs1;
	st.global.u8 	[%rd2+149], %rs837;
	add.s16 	%rs838, %rs825, %rs1;
	st.global.u8 	[%rd2+150], %rs838;
	add.s16 	%rs839, %rs824, %rs1;
	st.global.u8 	[%rd2+151], %rs839;
	add.s16 	%rs840, %rs823, %rs1;
	st.global.u8 	[%rd2+152], %rs840;
	add.s16 	%rs841, %rs822, %rs1;
	st.global.u8 	[%rd2+153], %rs841;
	add.s16 	%rs842, %rs821, %rs1;
	st.global.u8 	[%rd2+154], %rs842;
	add.s16 	%rs843, %rs820, %rs1;
	st.global.u8 	[%rd2+155], %rs843;
	add.s16 	%rs844, %rs819, %rs1;
	st.global.u8 	[%rd2+156], %rs844;
	add.s16 	%rs845, %rs818, %rs1;
	st.global.u8 	[%rd2+157], %rs845;
	add.s16 	%rs846, %rs817, %rs1;
	st.global.u8 	[%rd2+158], %rs846;
	add.s16 	%rs847, %rs816, %rs1;
	st.global.u8 	[%rd2+159], %rs847;
	ld.local.v4.b32 	{%r857, %r858, %r859, %r860}, [%rd3+160];
	bfe.u32 	%r861, %r860, 24, 8;
	cvt.u16.u32 	%rs848, %r861;
	bfe.u32 	%r862, %r860, 16, 8;
	cvt.u16.u32 	%rs849, %r862;
	bfe.u32 	%r863, %r860, 8, 8;
	cvt.u16.u32 	%rs850, %r863;
	bfe.u32 	%r864, %r860, 0, 8;
	cvt.u16.u32 	%rs851, %r864;
	bfe.u32 	%r865, %r859, 24, 8;
	cvt.u16.u32 	%rs852, %r865;
	bfe.u32 	%r866, %r859, 16, 8;
	cvt.u16.u32 	%rs853, %r866;
	bfe.u32 	%r867, %r859, 8, 8;
	cvt.u16.u32 	%rs854, %r867;
	bfe.u32 	%r868, %r859, 0, 8;
	cvt.u16.u32 	%rs855, %r868;
	bfe.u32 	%r869, %r858, 24, 8;
	cvt.u16.u32 	%rs856, %r869;
	bfe.u32 	%r870, %r858, 16, 8;
	cvt.u16.u32 	%rs857, %r870;
	bfe.u32 	%r871, %r858, 8, 8;
	cvt.u16.u32 	%rs858, %r871;
	bfe.u32 	%r872, %r858, 0, 8;
	cvt.u16.u32 	%rs859, %r872;
	bfe.u32 	%r873, %r857, 24, 8;
	cvt.u16.u32 	%rs860, %r873;
	bfe.u32 	%r874, %r857, 16, 8;
	cvt.u16.u32 	%rs861, %r874;
	bfe.u32 	%r875, %r857, 8, 8;
	cvt.u16.u32 	%rs862, %r875;
	bfe.u32 	%r876, %r857, 0, 8;
	cvt.u16.u32 	%rs863, %r876;
	add.s16 	%rs864, %rs863, %rs1;
	st.global.u8 	[%rd2+160], %rs864;
	add.s16 	%rs865, %rs862, %rs1;
	st.global.u8 	[%rd2+161], %rs865;
	add.s16 	%rs866, %rs861, %rs1;
	st.global.u8 	[%rd2+162], %rs866;
	add.s16 	%rs867, %rs860, %rs1;
	st.global.u8 	[%rd2+163], %rs867;
	add.s16 	%rs868, %rs859, %rs1;
	st.global.u8 	[%rd2+164], %rs868;
	add.s16 	%rs869, %rs858, %rs1;
	st.global.u8 	[%rd2+165], %rs869;
	add.s16 	%rs870, %rs857, %rs1;
	st.global.u8 	[%rd2+166], %rs870;
	add.s16 	%rs871, %rs856, %rs1;
	st.global.u8 	[%rd2+167], %rs871;
	add.s16 	%rs872, %rs855, %rs1;
	st.global.u8 	[%rd2+168], %rs872;
	add.s16 	%rs873, %rs854, %rs1;
	st.global.u8 	[%rd2+169], %rs873;
	add.s16 	%rs874, %rs853, %rs1;
	st.global.u8 	[%rd2+170], %rs874;
	add.s16 	%rs875, %rs852, %rs1;
	st.global.u8 	[%rd2+171], %rs875;
	add.s16 	%rs876, %rs851, %rs1;
	st.global.u8 	[%rd2+172], %rs876;
	add.s16 	%rs877, %rs850, %rs1;
	st.global.u8 	[%rd2+173], %rs877;
	add.s16 	%rs878, %rs849, %rs1;
	st.global.u8 	[%rd2+174], %rs878;
	add.s16 	%rs879, %rs848, %rs1;
	st.global.u8 	[%rd2+175], %rs879;
	ld.local.v4.b32 	{%r877, %r878, %r879, %r880}, [%rd3+176];
	bfe.u32 	%r881, %r880, 24, 8;
	cvt.u16.u32 	%rs880, %r881;
	bfe.u32 	%r882, %r880, 16, 8;
	cvt.u16.u32 	%rs881, %r882;
	bfe.u32 	%r883, %r880, 8, 8;
	cvt.u16.u32 	%rs882, %r883;
	bfe.u32 	%r884, %r880, 0, 8;
	cvt.u16.u32 	%rs883, %r884;
	bfe.u32 	%r885, %r879, 24, 8;
	cvt.u16.u32 	%rs884, %r885;
	bfe.u32 	%r886, %r879, 16, 8;
	cvt.u16.u32 	%rs885, %r886;
	bfe.u32 	%r887, %r879, 8, 8;
	cvt.u16.u32 	%rs886, %r887;
	bfe.u32 	%r888, %r879, 0, 8;
	cvt.u16.u32 	%rs887, %r888;
	bfe.u32 	%r889, %r878, 24, 8;
	cvt.u16.u32 	%rs888, %r889;
	bfe.u32 	%r890, %r878, 16, 8;
	cvt.u16.u32 	%rs889, %r890;
	bfe.u32 	%r891, %r878, 8, 8;
	cvt.u16.u32 	%rs890, %r891;
	bfe.u32 	%r892, %r878, 0, 8;
	cvt.u16.u32 	%rs891, %r892;
	bfe.u32 	%r893, %r877, 24, 8;
	cvt.u16.u32 	%rs892, %r893;
	bfe.u32 	%r894, %r877, 16, 8;
	cvt.u16.u32 	%rs893, %r894;
	bfe.u32 	%r895, %r877, 8, 8;
	cvt.u16.u32 	%rs894, %r895;
	bfe.u32 	%r896, %r877, 0, 8;
	cvt.u16.u32 	%rs895, %r896;
	add.s16 	%rs896, %rs895, %rs1;
	st.global.u8 	[%rd2+176], %rs896;
	add.s16 	%rs897, %rs894, %rs1;
	st.global.u8 	[%rd2+177], %rs897;
	add.s16 	%rs898, %rs893, %rs1;
	st.global.u8 	[%rd2+178], %rs898;
	add.s16 	%rs899, %rs892, %rs1;
	st.global.u8 	[%rd2+179], %rs899;
	add.s16 	%rs900, %rs891, %rs1;
	st.global.u8 	[%rd2+180], %rs900;
	add.s16 	%rs901, %rs890, %rs1;
	st.global.u8 	[%rd2+181], %rs901;
	add.s16 	%rs902, %rs889, %rs1;
	st.global.u8 	[%rd2+182], %rs902;
	add.s16 	%rs903, %rs888, %rs1;
	st.global.u8 	[%rd2+183], %rs903;
	add.s16 	%rs904, %rs887, %rs1;
	st.global.u8 	[%rd2+184], %rs904;
	add.s16 	%rs905, %rs886, %rs1;
	st.global.u8 	[%rd2+185], %rs905;
	add.s16 	%rs906, %rs885, %rs1;
	st.global.u8 	[%rd2+186], %rs906;
	add.s16 	%rs907, %rs884, %rs1;
	st.global.u8 	[%rd2+187], %rs907;
	add.s16 	%rs908, %rs883, %rs1;
	st.global.u8 	[%rd2+188], %rs908;
	add.s16 	%rs909, %rs882, %rs1;
	st.global.u8 	[%rd2+189], %rs909;
	add.s16 	%rs910, %rs881, %rs1;
	st.global.u8 	[%rd2+190], %rs910;
	add.s16 	%rs911, %rs880, %rs1;
	st.global.u8 	[%rd2+191], %rs911;
	ld.local.v4.b32 	{%r897, %r898, %r899, %r900}, [%rd3+192];
	bfe.u32 	%r901, %r900, 24, 8;
	cvt.u16.u32 	%rs912, %r901;
	bfe.u32 	%r902, %r900, 16, 8;
	cvt.u16.u32 	%rs913, %r902;
	bfe.u32 	%r903, %r900, 8, 8;
	cvt.u16.u32 	%rs914, %r903;
	bfe.u32 	%r904, %r900, 0, 8;
	cvt.u16.u32 	%rs915, %r904;
	bfe.u32 	%r905, %r899, 24, 8;
	cvt.u16.u32 	%rs916, %r905;
	bfe.u32 	%r906, %r899, 16, 8;
	cvt.u16.u32 	%rs917, %r906;
	bfe.u32 	%r907, %r899, 8, 8;
	cvt.u16.u32 	%rs918, %r907;
	bfe.u32 	%r908, %r899, 0, 8;
	cvt.u16.u32 	%rs919, %r908;
	bfe.u32 	%r909, %r898, 24, 8;
	cvt.u16.u32 	%rs920, %r909;
	bfe.u32 	%r910, %r898, 16, 8;
	cvt.u16.u32 	%rs921, %r910;
	bfe.u32 	%r911, %r898, 8, 8;
	cvt.u16.u32 	%rs922, %r911;
	bfe.u32 	%r912, %r898, 0, 8;
	cvt.u16.u32 	%rs923, %r912;
	bfe.u32 	%r913, %r897, 24, 8;
	cvt.u16.u32 	%rs924, %r913;
	bfe.u32 	%r914, %r897, 16, 8;
	cvt.u16.u32 	%rs925, %r914;
	bfe.u32 	%r915, %r897, 8, 8;
	cvt.u16.u32 	%rs926, %r915;
	bfe.u32 	%r916, %r897, 0, 8;
	cvt.u16.u32 	%rs927, %r916;
	add.s16 	%rs928, %rs927, %rs1;
	st.global.u8 	[%rd2+192], %rs928;
	add.s16 	%rs929, %rs926, %rs1;
	st.global.u8 	[%rd2+193], %rs929;
	add.s16 	%rs930, %rs925, %rs1;
	st.global.u8 	[%rd2+194], %rs930;
	add.s16 	%rs931, %rs924, %rs1;
	st.global.u8 	[%rd2+195], %rs931;
	add.s16 	%rs932, %rs923, %rs1;
	st.global.u8 	[%rd2+196], %rs932;
	add.s16 	%rs933, %rs922, %rs1;
	st.global.u8 	[%rd2+197], %rs933;
	add.s16 	%rs934, %rs921, %rs1;
	st.global.u8 	[%rd2+198], %rs934;
	add.s16 	%rs935, %rs920, %rs1;
	st.global.u8 	[%rd2+199], %rs935;
	add.s16 	%rs936, %rs919, %rs1;
	st.global.u8 	[%rd2+200], %rs936;
	add.s16 	%rs937, %rs918, %rs1;
	st.global.u8 	[%rd2+201], %rs937;
	add.s16 	%rs938, %rs917, %rs1;
	st.global.u8 	[%rd2+202], %rs938;
	add.s16 	%rs939, %rs916, %rs1;
	st.global.u8 	[%rd2+203], %rs939;
	add.s16 	%rs940, %rs915, %rs1;
	st.global.u8 	[%rd2+204], %rs940;
	add.s16 	%rs941, %rs914, %rs1;
	st.global.u8 	[%rd2+205], %rs941;
	add.s16 	%rs942, %rs913, %rs1;
	st.global.u8 	[%rd2+206], %rs942;
	add.s16 	%rs943, %rs912, %rs1;
	st.global.u8 	[%rd2+207], %rs943;
	ld.local.v4.b32 	{%r917, %r918, %r919, %r920}, [%rd3+208];
	bfe.u32 	%r921, %r920, 24, 8;
	cvt.u16.u32 	%rs944, %r921;
	bfe.u32 	%r922, %r920, 16, 8;
	cvt.u16.u32 	%rs945, %r922;
	bfe.u32 	%r923, %r920, 8, 8;
	cvt.u16.u32 	%rs946, %r923;
	bfe.u32 	%r924, %r920, 0, 8;
	cvt.u16.u32 	%rs947, %r924;
	bfe.u32 	%r925, %r919, 24, 8;
	cvt.u16.u32 	%rs948, %r925;
	bfe.u32 	%r926, %r919, 16, 8;
	cvt.u16.u32 	%rs949, %r926;
	bfe.u32 	%r927, %r919, 8, 8;
	cvt.u16.u32 	%rs950, %r927;
	bfe.u32 	%r928, %r919, 0, 8;
	cvt.u16.u32 	%rs951, %r928;
	bfe.u32 	%r929, %r918, 24, 8;
	cvt.u16.u32 	%rs952, %r929;
	bfe.u32 	%r930, %r918, 16, 8;
	cvt.u16.u32 	%rs953, %r930;
	bfe.u32 	%r931, %r918, 8, 8;
	cvt.u16.u32 	%rs954, %r931;
	bfe.u32 	%r932, %r918, 0, 8;
	cvt.u16.u32 	%rs955, %r932;
	bfe.u32 	%r933, %r917, 24, 8;
	cvt.u16.u32 	%rs956, %r933;
	bfe.u32 	%r934, %r917, 16, 8;
	cvt.u16.u32 	%rs957, %r934;
	bfe.u32 	%r935, %r917, 8, 8;
	cvt.u16.u32 	%rs958, %r935;
	bfe.u32 	%r936, %r917, 0, 8;
	cvt.u16.u32 	%rs959, %r936;
	add.s16 	%rs960, %rs959, %rs1;
	st.global.u8 	[%rd2+208], %rs960;
	add.s16 	%rs961, %rs958, %rs1;
	st.global.u8 	[%rd2+209], %rs961;
	add.s16 	%rs962, %rs957, %rs1;
	st.global.u8 	[%rd2+210], %rs962;
	add.s16 	%rs963, %rs956, %rs1;
	st.global.u8 	[%rd2+211], %rs963;
	add.s16 	%rs964, %rs955, %rs1;
	st.global.u8 	[%rd2+212], %rs964;
	add.s16 	%rs965, %rs954, %rs1;
	st.global.u8 	[%rd2+213], %rs965;
	add.s16 	%rs966, %rs953, %rs1;
	st.global.u8 	[%rd2+214], %rs966;
	add.s16 	%rs967, %rs952, %rs1;
	st.global.u8 	[%rd2+215], %rs967;
	add.s16 	%rs968, %rs951, %rs1;
	st.global.u8 	[%rd2+216], %rs968;
	add.s16 	%rs969, %rs950, %rs1;
	st.global.u8 	[%rd2+217], %rs969;
	add.s16 	%rs970, %rs949, %rs1;
	st.global.u8 	[%rd2+218], %rs970;
	add.s16 	%rs971, %rs948, %rs1;
	st.global.u8 	[%rd2+219], %rs971;
	add.s16 	%rs972, %rs947, %rs1;
	st.global.u8 	[%rd2+220], %rs972;
	add.s16 	%rs973, %rs946, %rs1;
	st.global.u8 	[%rd2+221], %rs973;
	add.s16 	%rs974, %rs945, %rs1;
	st.global.u8 	[%rd2+222], %rs974;
	add.s16 	%rs975, %rs944, %rs1;
	st.global.u8 	[%rd2+223], %rs975;
	ld.local.v4.b32 	{%r937, %r938, %r939, %r940}, [%rd3+224];
	bfe.u32 	%r941, %r940, 24, 8;
	cvt.u16.u32 	%rs976, %r941;
	bfe.u32 	%r942, %r940, 16, 8;
	cvt.u16.u32 	%rs977, %r942;
	bfe.u32 	%r943, %r940, 8, 8;
	cvt.u16.u32 	%rs978, %r943;
	bfe.u32 	%r944, %r940, 0, 8;
	cvt.u16.u32 	%rs979, %r944;
	bfe.u32 	%r945, %r939, 24, 8;
	cvt.u16.u32 	%rs980, %r945;
	bfe.u32 	%r946, %r939, 16, 8;
	cvt.u16.u32 	%rs981, %r946;
	bfe.u32 	%r947, %r939, 8, 8;
	cvt.u16.u32 	%rs982, %r947;
	bfe.u32 	%r948, %r939, 0, 8;
	cvt.u16.u32 	%rs983, %r948;
	bfe.u32 	%r949, %r938, 24, 8;
	cvt.u16.u32 	%rs984, %r949;
	bfe.u32 	%r950, %r938, 16, 8;
	cvt.u16.u32 	%rs985, %r950;
	bfe.u32 	%r951, %r938, 8, 8;
	cvt.u16.u32 	%rs986, %r951;
	bfe.u32 	%r952, %r938, 0, 8;
	cvt.u16.u32 	%rs987, %r952;
	bfe.u32 	%r953, %r937, 24, 8;
	cvt.u16.u32 	%rs988, %r953;
	bfe.u32 	%r954, %r937, 16, 8;
	cvt.u16.u32 	%rs989, %r954;
	bfe.u32 	%r955, %r937, 8, 8;
	cvt.u16.u32 	%rs990, %r955;
	bfe.u32 	%r956, %r937, 0, 8;
	cvt.u16.u32 	%rs991, %r956;
	add.s16 	%rs992, %rs991, %rs1;
	st.global.u8 	[%rd2+224], %rs992;
	add.s16 	%rs993, %rs990, %rs1;
	st.global.u8 	[%rd2+225], %rs993;
	add.s16 	%rs994, %rs989, %rs1;
	st.global.u8 	[%rd2+226], %rs994;
	add.s16 	%rs995, %rs988, %rs1;
	st.global.u8 	[%rd2+227], %rs995;
	add.s16 	%rs996, %rs987, %rs1;
	st.global.u8 	[%rd2+228], %rs996;
	add.s16 	%rs997, %rs986, %rs1;
	st.global.u8 	[%rd2+229], %rs997;
	add.s16 	%rs998, %rs985, %rs1;
	st.global.u8 	[%rd2+230], %rs998;
	add.s16 	%rs999, %rs984, %rs1;
	st.global.u8 	[%rd2+231], %rs999;
	add.s16 	%rs1000, %rs983, %rs1;
	st.global.u8 	[%rd2+232], %rs1000;
	add.s16 	%rs1001, %rs982, %rs1;
	st.global.u8 	[%rd2+233], %rs1001;
	add.s16 	%rs1002, %rs981, %rs1;
	st.global.u8 	[%rd2+234], %rs1002;
	add.s16 	%rs1003, %rs980, %rs1;
	st.global.u8 	[%rd2+235], %rs1003;
	add.s16 	%rs1004, %rs979, %rs1;
	st.global.u8 	[%rd2+236], %rs1004;
	add.s16 	%rs1005, %rs978, %rs1;
	st.global.u8 	[%rd2+237], %rs1005;
	add.s16 	%rs1006, %rs977, %rs1;
	st.global.u8 	[%rd2+238], %rs1006;
	add.s16 	%rs1007, %rs976, %rs1;
	st.global.u8 	[%rd2+239], %rs1007;
	ld.local.v4.b32 	{%r957, %r958, %r959, %r960}, [%rd3+240];
	bfe.u32 	%r961, %r960, 24, 8;
	cvt.u16.u32 	%rs1008, %r961;
	bfe.u32 	%r962, %r960, 16, 8;
	cvt.u16.u32 	%rs1009, %r962;
	bfe.u32 	%r963, %r960, 8, 8;
	cvt.u16.u32 	%rs1010, %r963;
	bfe.u32 	%r964, %r960, 0, 8;
	cvt.u16.u32 	%rs1011, %r964;
	bfe.u32 	%r965, %r959, 24, 8;
	cvt.u16.u32 	%rs1012, %r965;
	bfe.u32 	%r966, %r959, 16, 8;
	cvt.u16.u32 	%rs1013, %r966;
	bfe.u32 	%r967, %r959, 8, 8;
	cvt.u16.u32 	%rs1014, %r967;
	bfe.u32 	%r968, %r959, 0, 8;
	cvt.u16.u32 	%rs1015, %r968;
	bfe.u32 	%r969, %r958, 24, 8;
	cvt.u16.u32 	%rs1016, %r969;
	bfe.u32 	%r970, %r958, 16, 8;
	cvt.u16.u32 	%rs1017, %r970;
	bfe.u32 	%r971, %r958, 8, 8;
	cvt.u16.u32 	%rs1018, %r971;
	bfe.u32 	%r972, %r958, 0, 8;
	cvt.u16.u32 	%rs1019, %r972;
	bfe.u32 	%r973, %r957, 24, 8;
	cvt.u16.u32 	%rs1020, %r973;
	bfe.u32 	%r974, %r957, 16, 8;
	cvt.u16.u32 	%rs1021, %r974;
	bfe.u32 	%r975, %r957, 8, 8;
	cvt.u16.u32 	%rs1022, %r975;
	bfe.u32 	%r976, %r957, 0, 8;
	cvt.u16.u32 	%rs1023, %r976;
	add.s16 	%rs1024, %rs1023, %rs1;
	st.global.u8 	[%rd2+240], %rs1024;
	add.s16 	%rs1025, %rs1022, %rs1;
	st.global.u8 	[%rd2+241], %rs1025;
	add.s16 	%rs1026, %rs1021, %rs1;
	st.global.u8 	[%rd2+242], %rs1026;
	add.s16 	%rs1027, %rs1020, %rs1;
	st.global.u8 	[%rd2+243], %rs1027;
	add.s16 	%rs1028, %rs1019, %rs1;
	st.global.u8 	[%rd2+244], %rs1028;
	add.s16 	%rs1029, %rs1018, %rs1;
	st.global.u8 	[%rd2+245], %rs1029;
	add.s16 	%rs1030, %rs1017, %rs1;
	st.global.u8 	[%rd2+246], %rs1030;
	add.s16 	%rs1031, %rs1016, %rs1;
	st.global.u8 	[%rd2+247], %rs1031;
	add.s16 	%rs1032, %rs1015, %rs1;
	st.global.u8 	[%rd2+248], %rs1032;
	add.s16 	%rs1033, %rs1014, %rs1;
	st.global.u8 	[%rd2+249], %rs1033;
	add.s16 	%rs1034, %rs1013, %rs1;
	st.global.u8 	[%rd2+250], %rs1034;
	add.s16 	%rs1035, %rs1012, %rs1;
	st.global.u8 	[%rd2+251], %rs1035;
	add.s16 	%rs1036, %rs1011, %rs1;
	st.global.u8 	[%rd2+252], %rs1036;
	add.s16 	%rs1037, %rs1010, %rs1;
	st.global.u8 	[%rd2+253], %rs1037;
	add.s16 	%rs1038, %rs1009, %rs1;
	st.global.u8 	[%rd2+254], %rs1038;
	add.s16 	%rs1039, %rs1008, %rs1;
	st.global.u8 	[%rd2+255], %rs1039;
	mov.b16 	%rs1040, 0;
	st.global.u8 	[%rd4], %rs1040;
	bra.uni 	$L__BB0_44;

}


// ===== COMPILED SASS (sm_100) =====

	.target	sm_100

	.elftype	@"ET_EXEC"


//--------------------- .note.nv.tkinfo           --------------------------
	.section	.note.nv.tkinfo,"",@"SHT_NOTE"
	.sectionflags	@"SHF_NOTE_NV_TKINFO"
	.tkinfo
        /*0018*/ 	.word	0x00000002
        /*0030*/ 	.string	""
        /*0030*/ 	.string	"ptxas"
        /*0030*/ 	.string	"Cuda compilation tools, release 13.0, V13.0.88"
        /*0030*/ 	.string	"Build cuda_13.0.r13.0/compiler.36424714_0"
        /*0030*/ 	.string	"-arch sm_100 -m 64 "



//--------------------- .note.nv.cuinfo           --------------------------
	.section	.note.nv.cuinfo,"",@"SHT_NOTE"
	.sectionflags	@"SHF_NOTE_NV_CUINFO"
        /*0018*/ 	.short	0x0002
        /*001a*/ 	.short	0x0064
        /*001c*/ 	.short	0x0082
	.zero		2


//--------------------- .nv.info                  --------------------------
	.section	.nv.info,"",@"SHT_CUDA_INFO"
	.align	4


	//----- nvinfo : EIATTR_REGCOUNT
	.align		4
        /*0000*/ 	.byte	0x04, 0x2f
        /*0002*/ 	.short	(.L_1 - .L_0)
	.align		4
.L_0:
        /*0004*/ 	.word	index@(_Z7breakeriiiiiPhS_)
        /*0008*/ 	.word	0x00000020


	//----- nvinfo : EIATTR_FRAME_SIZE
	.align		4
.L_1:
        /*000c*/ 	.byte	0x04, 0x11
        /*000e*/ 	.short	(.L_3 - .L_2)
	.align		4
.L_2:
        /*0010*/ 	.word	index@(_Z7breakeriiiiiPhS_)
        /*0014*/ 	.word	0x00000100


	//----- nvinfo : EIATTR_MIN_STACK_SIZE
	.align		4
.L_3:
        /*0018*/ 	.byte	0x04, 0x12
        /*001a*/ 	.short	(.L_5 - .L_4)
	.align		4
.L_4:
        /*001c*/ 	.word	index@(_Z7breakeriiiiiPhS_)
        /*0020*/ 	.word	0x00000100
.L_5:


//--------------------- .nv.compat                --------------------------
	.section	.nv.compat,"",@"SHT_CUDA_COMPAT_INFO"
	.align	4
        /*0000*/ 	.byte	0x02, 0x09, 0x00, 0x00, 0x02, 0x02, 0x01, 0x00, 0x02, 0x05, 0x05, 0x00, 0x03, 0x07, 0x01, 0x01
        /*0010*/ 	.byte	0x02, 0x03, 0x00, 0x00, 0x02, 0x06, 0x01, 0x00, 0x04, 0x0b, 0x08, 0x00, 0x09, 0x00, 0x00, 0x00
        /*0020*/ 	.byte	0x00, 0x00, 0x00, 0x00


//--------------------- .nv.info._Z7breakeriiiiiPhS_ --------------------------
	.section	.nv.info._Z7breakeriiiiiPhS_,"",@"SHT_CUDA_INFO"
	.sectionflags	@""
	.align	4


	//----- nvinfo : EIATTR_CUDA_API_VERSION
	.align		4
        /*0000*/ 	.byte	0x04, 0x37
        /*0002*/ 	.short	(.L_7 - .L_6)
.L_6:
        /*0004*/ 	.word	0x00000082


	//----- nvinfo : EIATTR_KPARAM_INFO
	.align		4
.L_7:
        /*0008*/ 	.byte	0x04, 0x17
        /*000a*/ 	.short	(.L_9 - .L_8)
.L_8:
        /*000c*/ 	.word	0x00000000
        /*0010*/ 	.short	0x0006
        /*0012*/ 	.short	0x0020
        /*0014*/ 	.byte	0x00, 0xf5, 0x21, 0x00


	//----- nvinfo : EIATTR_KPARAM_INFO
	.align		4
.L_9:
        /*0018*/ 	.byte	0x04, 0x17
        /*001a*/ 	.short	(.L_11 - .L_10)
.L_10:
        /*001c*/ 	.word	0x00000000
        /*0020*/ 	.short	0x0005
        /*0022*/ 	.short	0x0018
        /*0024*/ 	.byte	0x00, 0xf5, 0x21, 0x00


	//----- nvinfo : EIATTR_KPARAM_INFO
	.align		4
.L_11:
        /*0028*/ 	.byte	0x04, 0x17
        /*002a*/ 	.short	(.L_13 - .L_12)
.L_12:
        /*002c*/ 	.word	0x00000000
        /*0030*/ 	.short	0x0004
        /*0032*/ 	.short	0x0010
        /*0034*/ 	.byte	0x00, 0xf0, 0x11, 0x00


	//----- nvinfo : EIATTR_KPARAM_INFO
	.align		4
.L_13:
        /*0038*/ 	.byte	0x04, 0x17
        /*003a*/ 	.short	(.L_15 - .L_14)
.L_14:
        /*003c*/ 	.word	0x00000000
        /*0040*/ 	.short	0x0003
        /*0042*/ 	.short	0x000c
        /*0044*/ 	.byte	0x00, 0xf0, 0x11, 0x00


	//----- nvinfo : EIATTR_KPARAM_INFO
	.align		4
.L_15:
        /*0048*/ 	.byte	0x04, 0x17
        /*004a*/ 	.short	(.L_17 - .L_16)
.L_16:
        /*004c*/ 	.word	0x00000000
        /*0050*/ 	.short	0x0002
        /*0052*/ 	.short	0x0008
        /*0054*/ 	.byte	0x00, 0xf0, 0x11, 0x00


	//----- nvinfo : EIATTR_KPARAM_INFO
	.align		4
.L_17:
        /*0058*/ 	.byte	0x04, 0x17
        /*005a*/ 	.short	(.L_19 - .L_18)
.L_18:
        /*005c*/ 	.word	0x00000000
        /*0060*/ 	.short	0x0001
        /*0062*/ 	.short	0x0004
        /*0064*/ 	.byte	0x00, 0xf0, 0x11, 0x00


	//----- nvinfo : EIATTR_KPARAM_INFO
	.align		4
.L_19:
        /*0068*/ 	.byte	0x04, 0x17
        /*006a*/ 	.short	(.L_21 - .L_20)
.L_20:
        /*006c*/ 	.word	0x00000000
        /*0070*/ 	.short	0x0000
        /*0072*/ 	.short	0x0000
        /*0074*/ 	.byte	0x00, 0xf0, 0x11, 0x00


	//----- nvinfo : EIATTR_SPARSE_MMA_MASK
	.align		4
.L_21:
        /*0078*/ 	.byte	0x03, 0x50
        /*007a*/ 	.short	0x0000


	//----- nvinfo : EIATTR_MAXREG_COUNT
	.align		4
        /*007c*/ 	.byte	0x03, 0x1b
        /*007e*/ 	.short	0x00ff


	//----- nvinfo : EIATTR_MERCURY_ISA_VERSION
	.align		4
        /*0080*/ 	.byte	0x03, 0x5f
        /*0082*/ 	.short	0x0101


	//----- nvinfo : EIATTR_VRC_CTA_INIT_COUNT
	.align		4
        /*0084*/ 	.byte	0x02, 0x4a
	.zero		1
	.zero		1


	//----- nvinfo : EIATTR_EXIT_INSTR_OFFSETS
	.align		4
        /*0088*/ 	.byte	0x04, 0x1c
        /*008a*/ 	.short	(.L_23 - .L_22)


	//   ....[0]....
.L_22:
        /*008c*/ 	.word	0x00004ea0


	//   ....[1]....
        /*0090*/ 	.word	0x0000a070


	//----- nvinfo : EIATTR_CRS_STACK_SIZE
	.align		4
.L_23:
        /*0094*/ 	.byte	0x04, 0x1e
        /*0096*/ 	.short	(.L_25 - .L_24)
.L_24:
        /*0098*/ 	.word	0x00000000


	//----- nvinfo : EIATTR_CBANK_PARAM_SIZE
	.align		4
.L_25:
        /*009c*/ 	.byte	0x03, 0x19
        /*009e*/ 	.short	0x0028


	//----- nvinfo : EIATTR_PARAM_CBANK
	.align		4
        /*00a0*/ 	.byte	0x04, 0x0a
        /*00a2*/ 	.short	(.L_27 - .L_26)
	.align		4
.L_26:
        /*00a4*/ 	.word	index@(.nv.constant0._Z7breakeriiiiiPhS_)
        /*00a8*/ 	.short	0x0380
        /*00aa*/ 	.short	0x0028


	//----- nvinfo : EIATTR_SW_WAR
	.align		4
.L_27:
        /*00ac*/ 	.byte	0x04, 0x36
        /*00ae*/ 	.short	(.L_29 - .L_28)
.L_28:
        /*00b0*/ 	.word	0x00000008
.L_29:


//--------------------- .nv.callgraph             --------------------------
	.section	.nv.callgraph,"",@"SHT_CUDA_CALLGRAPH"
	.align	4
	.sectionentsize	8
	.align		4
        /*0000*/ 	.word	0x00000000
	.align		4
        /*0004*/ 	.word	0xffffffff
	.align		4
        /*0008*/ 	.word	0x00000000
	.align		4
        /*000c*/ 	.word	0xfffffffe
	.align		4
        /*0010*/ 	.word	0x00000000
	.align		4
        /*0014*/ 	.word	0xfffffffd
	.align		4
        /*0018*/ 	.word	0x00000000
	.align		4
        /*001c*/ 	.word	0xfffffffc


//--------------------- .text._Z7breakeriiiiiPhS_ --------------------------
	.section	.text._Z7breakeriiiiiPhS_,"ax",@progbits
	.align	128
        .global         _Z7breakeriiiiiPhS_
        .type           _Z7breakeriiiiiPhS_,@function
        .size           _Z7breakeriiiiiPhS_,(.L_x_28 - _Z7breakeriiiiiPhS_)
        .other          _Z7breakeriiiiiPhS_,@"STO_CUDA_ENTRY STV_DEFAULT"
_Z7breakeriiiiiPhS_:
.text._Z7breakeriiiiiPhS_:
[----:B------:R-:W0:Y:S01]  /*0000*/  LDC R1, c[0x0][0x37c] ;  /* 0x0000df00ff017b82 */ /* 0x000e220000000800 */
[----:B------:R-:W1:Y:S01]  /*0010*/  S2R R0, SR_TID.X ;  /* 0x0000000000007919 */ /* 0x000e620000002100 */
[----:B------:R-:W2:Y:S06]  /*0020*/  LDCU UR5, c[0x0][0x384] ;  /* 0x00007080ff0577ac */ /* 0x000eac0008000800 */
[----:B------:R-:W1:Y:S01]  /*0030*/  S2UR UR4, SR_CTAID.X ;  /* 0x00000000000479c3 */ /* 0x000e620000002500 */
[----:B0-----:R-:W-:Y:S01]  /*0040*/  VIADD R1, R1, 0xffffff00 ;  /* 0xffffff0001017836 */ /* 0x001fe20000000000 */
[----:B------:R-:W0:Y:S06]  /*0050*/  LDCU.64 UR8, c[0x0][0x358] ;  /* 0x00006b00ff0877ac */ /* 0x000e2c0008000a00 */
[----:B------:R-:W1:Y:S08]  /*0060*/  LDC R3, c[0x0][0x360] ;  /* 0x0000d800ff037b82 */ /* 0x000e700000000800 */
[----:B------:R-:W3:Y:S01]  /*0070*/  LDC.64 R22, c[0x0][0x388] ;  /* 0x0000e200ff167b82 */ /* 0x000ee20000000a00 */
[----:B--2---:R-:W-:Y:S01]  /*0080*/  UISETP.GE.AND UP0, UPT, UR5, 0x1, UPT ;  /* 0x000000010500788c */ /* 0x004fe2000bf06270 */
[----:B-1----:R-:W-:-:S02]  /*0090*/  IMAD R3, R3, UR4, R0 ;  /* 0x0000000403037c24 */ /* 0x002fc4000f8e0200 */
[----:B---3--:R-:W-:-:S06]  /*00a0*/  IMAD.IADD R22, R23, 0x1, -R22 ;  /* 0x0000000117167824 */ /* 0x008fcc00078e0a16 */
[----:B0-----:R-:W-:Y:S05]  /*00b0*/  BRA.U !UP0, `(.L_x_0) ;  /* 0x0000001908f87547 */ /* 0x001fea000b800000 */
[----:B------:R-:W-:Y:S01]  /*00c0*/  UISETP.GE.U32.AND UP0, UPT, UR5, 0x10, UPT ;  /* 0x000000100500788c */ /* 0x000fe2000bf06070 */
[----:B------:R-:W-:Y:S01]  /*00d0*/  IMAD.MOV.U32 R0, RZ, RZ, RZ ;  /* 0x000000ffff007224 */ /* 0x000fe200078e00ff */
[----:B------:R-:W-:-:S04]  /*00e0*/  ULOP3.LUT UR4, UR5, 0xf, URZ, 0xc0, !UPT ;  /* 0x0000000f05047892 */ /* 0x000fc8000f8ec0ff */
[----:B------:R-:W-:-:S03]  /*00f0*/  UISETP.NE.AND UP1, UPT, UR4, URZ, UPT ;  /* 0x000000ff0400728c */ /* 0x000fc6000bf25270 */
[----:B------:R-:W-:Y:S08]  /*0100*/  BRA.U !UP0, `(.L_x_1) ;  /* 0x00000001089c7547 */ /* 0x000ff0000b800000 */
[----:B------:R-:W-:Y:S01]  /*0110*/  ULOP3.LUT UR6, UR5, 0x7ffffff0, URZ, 0xc0, !UPT ;  /* 0x7ffffff005067892 */ /* 0x000fe2000f8ec0ff */
[----:B------:R-:W-:Y:S01]  /*0120*/  IMAD.MOV.U32 R2, RZ, RZ, RZ ;  /* 0x000000ffff027224 */ /* 0x000fe200078e00ff */
[----:B------:R-:W0:Y:S04]  /*0130*/  LDCU.64 UR10, c[0x0][0x398] ;  /* 0x00007300ff0a77ac */ /* 0x000e280008000a00 */
[----:B------:R-:W-:-:S07]  /*0140*/  IMAD.U32 R0, RZ, RZ, UR6 ;  /* 0x00000006ff007e24 */ /* 0x000fce000f8e00ff */
.L_x_2:
[----:B01----:R-:W-:-:S05]  /*0150*/  IADD3 R4, P0, PT, R2, UR10, RZ ;  /* 0x0000000a02047c10 */ /* 0x003fca000ff1e0ff */
[----:B------:R-:W-:-:S05]  /*0160*/  IMAD.X R5, RZ, RZ, UR11, P0 ;  /* 0x0000000bff057e24 */ /* 0x000fca00080e06ff */
[----:B------:R-:W2:Y:S04]  /*0170*/  LDG.E.U8 R6, desc[UR8][R4.64+0xf] ;  /* 0x00000f0804067981 */ /* 0x000ea8000c1e1100 */
[----:B------:R-:W2:Y:S04]  /*0180*/  LDG.E.U8 R7, desc[UR8][R4.64+0xe] ;  /* 0x00000e0804077981 */ /* 0x000ea8000c1e1100 */
[----:B------:R-:W3:Y:S04]  /*0190*/  LDG.E.U8 R8, desc[UR8][R4.64+0xd] ;  /* 0x00000d0804087981 */ /* 0x000ee8000c1e1100 */
[----:B------:R-:W3:Y:S04]  /*01a0*/  LDG.E.U8 R9, desc[UR8][R4.64+0xc] ;  /* 0x00000c0804097981 */ /* 0x000ee8000c1e1100 */
[----:B------:R-:W4:Y:S04]  /*01b0*/  LDG.E.U8 R10, desc[UR8][R4.64+0xb] ;  /* 0x00000b08040a7981 */ /* 0x000f28000c1e1100 */
[----:B------:R-:W4:Y:S04]  /*01c0*/  LDG.E.U8 R11, desc[UR8][R4.64+0xa] ;  /* 0x00000a08040b7981 */ /* 0x000f28000c1e1100 */
[----:B------:R-:W5:Y:S04]  /*01d0*/  LDG.E.U8 R12, desc[UR8][R4.64+0x9] ;  /* 0x00000908040c7981 */ /* 0x000f68000c1e1100 */
        /* <DEDUP_REMOVED lines=8> */
[----:B------:R0:W5:Y:S01]  /*0260*/  LDG.E.U8 R21, desc[UR8][R4.64] ;  /* 0x0000000804157981 */ /* 0x000162000c1e1100 */
[----:B--2---:R-:W-:-:S02]  /*0270*/  PRMT R7, R7, 0x3340, R6 ;  /* 0x0000334007077816 */ /* 0x004fc40000000006 */
[----:B---3--:R-:W-:-:S04]  /*0280*/  PRMT R8, R9, 0x3340, R8 ;  /* 0x0000334009087816 */ /* 0x008fc80000000008 */
[----:B------:R-:W-:Y:S01]  /*0290*/  PRMT R7, R8, 0x5410, R7 ;  /* 0x0000541008077816 */ /* 0x000fe20000000007 */
[----:B------:R-:W-:Y:S02]  /*02a0*/  IMAD.IADD R8, R1, 0x1, R2 ;  /* 0x0000000101087824 */ /* 0x000fe400078e0202 */
[----:B------:R-:W-:Y:S01]  /*02b0*/  VIADD R2, R2, 0x10 ;  /* 0x0000001002027836 */ /* 0x000fe20000000000 */
[----:B----4-:R-:W-:-:S04]  /*02c0*/  PRMT R6, R11, 0x3340, R10 ;  /* 0x000033400b067816 */ /* 0x010fc8000000000a */
[----:B------:R-:W-:Y:S02]  /*02d0*/  ISETP.NE.AND P0, PT, R2, R0, PT ;  /* 0x000000000200720c */ /* 0x000fe40003f05270 */
[----:B-----5:R-:W-:-:S04]  /*02e0*/  PRMT R13, R13, 0x3340, R12 ;  /* 0x000033400d0d7816 */ /* 0x020fc8000000000c */
[----:B------:R-:W-:Y:S02]  /*02f0*/  PRMT R6, R13, 0x5410, R6 ;  /* 0x000054100d067816 */ /* 0x000fe40000000006 */
[----:B------:R-:W-:Y:S02]  /*0300*/  PRMT R14, R15, 0x3340, R14 ;  /* 0x000033400f0e7816 */ /* 0x000fe4000000000e */
[----:B------:R-:W-:-:S04]  /*0310*/  PRMT R17, R17, 0x3340, R16 ;  /* 0x0000334011117816 */ /* 0x000fc80000000010 */
[----:B0-----:R-:W-:Y:S02]  /*0320*/  PRMT R5, R17, 0x5410, R14 ;  /* 0x0000541011057816 */ /* 0x001fe4000000000e */
[----:B------:R-:W-:Y:S02]  /*0330*/  PRMT R18, R19, 0x3340, R18 ;  /* 0x0000334013127816 */ /* 0x000fe40000000012 */
[----:B------:R-:W-:-:S04]  /*0340*/  PRMT R21, R21, 0x3340, R20 ;  /* 0x0000334015157816 */ /* 0x000fc80000000014 */
[----:B------:R-:W-:-:S05]  /*0350*/  PRMT R4, R21, 0x5410, R18 ;  /* 0x0000541015047816 */ /* 0x000fca0000000012 */
[----:B------:R1:W-:Y:S01]  /*0360*/  STL.128 [R8], R4 ;  /* 0x0000000408007387 */ /* 0x0003e20000100c00 */
[----:B------:R-:W-:Y:S05]  /*0370*/  @P0 BRA `(.L_x_2) ;  /* 0xfffffffc00740947 */ /* 0x000fea000383ffff */
.L_x_1:
[----:B-1----:R-:W-:Y:S01]  /*0380*/  MOV R6, R3 ;  /* 0x0000000300067202 */ /* 0x002fe20000000f00 */
[----:B------:R-:W-:Y:S06]  /*0390*/  BRA.U !UP1, `(.L_x_3) ;  /* 0x0000000109dc7547 */ /* 0x000fec000b800000 */
[----:B------:R-:W-:Y:S02]  /*03a0*/  UISETP.GE.U32.AND UP0, UPT, UR4, 0x8, UPT ;  /* 0x000000080400788c */ /* 0x000fe4000bf06070 */
[----:B------:R-:W-:-:S04]  /*03b0*/  ULOP3.LUT UR6, UR5, 0x7, URZ, 0xc0, !UPT ;  /* 0x0000000705067892 */ /* 0x000fc8000f8ec0ff */
[----:B------:R-:W-:-:S03]  /*03c0*/  UISETP.NE.AND UP1, UPT, UR6, URZ, UPT ;  /* 0x000000ff0600728c */ /* 0x000fc6000bf25270 */
[----:B------:R-:W-:Y:S08]  /*03d0*/  BRA.U !UP0, `(.L_x_4) ;  /* 0x0000000108547547 */ /* 0x000ff0000b800000 */
[----:B------:R-:W0:Y:S02]  /*03e0*/  LDCU.64 UR10, c[0x0][0x398] ;  /* 0x00007300ff0a77ac */ /* 0x000e240008000a00 */
[----:B0-----:R-:W-:-:S05]  /*03f0*/  IADD3 R2, P0, PT, R0, UR10, RZ ;  /* 0x0000000a00027c10 */ /* 0x001fca000ff1e0ff */
[----:B------:R-:W-:-:S05]  /*0400*/  IMAD.X R3, RZ, RZ, UR11, P0 ;  /* 0x0000000bff037e24 */ /* 0x000fca00080e06ff */
[----:B------:R-:W2:Y:S04]  /*0410*/  LDG.E.U8 R4, desc[UR8][R2.64] ;  /* 0x0000000802047981 */ /* 0x000ea8000c1e1100 */
[----:B------:R-:W3:Y:S04]  /*0420*/  LDG.E.U8 R5, desc[UR8][R2.64+0x1] ;  /* 0x0000010802057981 */ /* 0x000ee8000c1e1100 */
[----:B------:R-:W4:Y:S04]  /*0430*/  LDG.E.U8 R7, desc[UR8][R2.64+0x2] ;  /* 0x0000020802077981 */ /* 0x000f28000c1e1100 */
[----:B------:R-:W5:Y:S04]  /*0440*/  LDG.E.U8 R8, desc[UR8][R2.64+0x3] ;  /* 0x0000030802087981 */ /* 0x000f68000c1e1100 */
[----:B------:R-:W5:Y:S04]  /*0450*/  LDG.E.U8 R9, desc[UR8][R2.64+0x4] ;  /* 0x0000040802097981 */ /* 0x000f68000c1e1100 */
[----:B------:R-:W5:Y:S04]  /*0460*/  LDG.E.U8 R10, desc[UR8][R2.64+0x5] ;  /* 0x00000508020a7981 */ /* 0x000f68000c1e1100 */
[----:B------:R-:W5:Y:S04]  /*0470*/  LDG.E.U8 R11, desc[UR8][R2.64+0x6] ;  /* 0x00000608020b7981 */ /* 0x000f68000c1e1100 */
[----:B------:R-:W5:Y:S01]  /*0480*/  LDG.E.U8 R12, desc[UR8][R2.64+0x7] ;  /* 0x00000708020c7981 */ /* 0x000f62000c1e1100 */
[----:B------:R-:W-:-:S02]  /*0490*/  IMAD.IADD R13, R1, 0x1, R0 ;  /* 0x00000001010d7824 */ /* 0x000fc400078e0200 */
[----:B------:R-:W-:-:S03]  /*04a0*/  VIADD R0, R0, 0x8 ;  /* 0x0000000800007836 */ /* 0x000fc60000000000 */
[----:B--2---:R0:W-:Y:S04]  /*04b0*/  STL.U8 [R13], R4 ;  /* 0x000000040d007387 */ /* 0x0041e80000100000 */
[----:B---3--:R0:W-:Y:S04]  /*04c0*/  STL.U8 [R13+0x1], R5 ;  /* 0x000001050d007387 */ /* 0x0081e80000100000 */
[----:B----4-:R0:W-:Y:S04]  /*04d0*/  STL.U8 [R13+0x2], R7 ;  /* 0x000002070d007387 */ /* 0x0101e80000100000 */
[----:B-----5:R0:W-:Y:S04]  /*04e0*/  STL.U8 [R13+0x3], R8 ;  /* 0x000003080d007387 */ /* 0x0201e80000100000 */
[----:B------:R0:W-:Y:S04]  /*04f0*/  STL.U8 [R13+0x4], R9 ;  /* 0x000004090d007387 */ /* 0x0001e80000100000 */
[----:B------:R0:W-:Y:S04]  /*0500*/  STL.U8 [R13+0x5], R10 ;  /* 0x0000050a0d007387 */ /* 0x0001e80000100000 */
[----:B------:R0:W-:Y:S04]  /*0510*/  STL.U8 [R13+0x6], R11 ;  /* 0x0000060b0d007387 */ /* 0x0001e80000100000 */
[----:B------:R0:W-:Y:S02]  /*0520*/  STL.U8 [R13+0x7], R12 ;  /* 0x0000070c0d007387 */ /* 0x0001e40000100000 */
.L_x_4:
[----:B------:R-:W-:Y:S05]  /*0530*/  BRA.U !UP1, `(.L_x_3) ;  /* 0x0000000109747547 */ /* 0x000fea000b800000 */
[----:B------:R-:W-:Y:S02]  /*0540*/  UISETP.GE.U32.AND UP0, UPT, UR6, 0x4, UPT ;  /* 0x000000040600788c */ /* 0x000fe4000bf06070 */
[----:B------:R-:W-:-:S04]  /*0550*/  ULOP3.LUT UR7, UR5, 0x3, URZ, 0xc0, !UPT ;  /* 0x0000000305077892 */ /* 0x000fc8000f8ec0ff */
[----:B------:R-:W-:-:S03]  /*0560*/  UISETP.NE.AND UP1, UPT, UR7, URZ, UPT ;  /* 0x000000ff0700728c */ /* 0x000fc6000bf25270 */
[----:B------:R-:W-:Y:S08]  /*0570*/  BRA.U !UP0, `(.L_x_5) ;  /* 0x0000000108347547 */ /* 0x000ff0000b800000 */
[----:B------:R-:W1:Y:S02]  /*0580*/  LDCU.64 UR10, c[0x0][0x398] ;  /* 0x00007300ff0a77ac */ /* 0x000e640008000a00 */
[----:B-1----:R-:W-:-:S05]  /*0590*/  IADD3 R2, P0, PT, R0, UR10, RZ ;  /* 0x0000000a00027c10 */ /* 0x002fca000ff1e0ff */
[----:B------:R-:W-:-:S05]  /*05a0*/  IMAD.X R3, RZ, RZ, UR11, P0 ;  /* 0x0000000bff037e24 */ /* 0x000fca00080e06ff */
[----:B0-----:R-:W2:Y:S04]  /*05b0*/  LDG.E.U8 R4, desc[UR8][R2.64] ;  /* 0x0000000802047981 */ /* 0x001ea8000c1e1100 */
[----:B------:R-:W3:Y:S04]  /*05c0*/  LDG.E.U8 R8, desc[UR8][R2.64+0x1] ;  /* 0x0000010802087981 */ /* 0x000ee8000c1e1100 */
[----:B------:R-:W4:Y:S04]  /*05d0*/  LDG.E.U8 R10, desc[UR8][R2.64+0x2] ;  /* 0x00000208020a7981 */ /* 0x000f28000c1e1100 */
[----:B------:R-:W5:Y:S01]  /*05e0*/  LDG.E.U8 R12, desc[UR8][R2.64+0x3] ;  /* 0x00000308020c7981 */ /* 0x000f62000c1e1100 */
[----:B------:R-:W-:-:S02]  /*05f0*/  IMAD.IADD R5, R1, 0x1, R0 ;  /* 0x0000000101057824 */ /* 0x000fc400078e0200 */
[----:B------:R-:W-:-:S03]  /*0600*/  VIADD R0, R0, 0x4 ;  /* 0x0000000400007836 */ /* 0x000fc60000000000 */
[----:B--2---:R1:W-:Y:S04]  /*0610*/  STL.U8 [R5], R4 ;  /* 0x0000000405007387 */ /* 0x0043e80000100000 */
[----:B---3--:R1:W-:Y:S04]  /*0620*/  STL.U8 [R5+0x1], R8 ;  /* 0x0000010805007387 */ /* 0x0083e80000100000 */
[----:B----4-:R1:W-:Y:S04]  /*0630*/  STL.U8 [R5+0x2], R10 ;  /* 0x0000020a05007387 */ /* 0x0103e80000100000 */
[----:B-----5:R1:W-:Y:S02]  /*0640*/  STL.U8 [R5+0x3], R12 ;  /* 0x0000030c05007387 */ /* 0x0203e40000100000 */
.L_x_5:
[----:B------:R-:W-:Y:S05]  /*0650*/  BRA.U !UP1, `(.L_x_3) ;  /* 0x00000001092c7547 */ /* 0x000fea000b800000 */
[----:B------:R-:W2:Y:S01]  /*0660*/  LDCU.64 UR10, c[0x0][0x398] ;  /* 0x00007300ff0a77ac */ /* 0x000ea20008000a00 */
[----:B------:R-:W-:-:S05]  /*0670*/  UMOV UR4, URZ ;  /* 0x000000ff00047c82 */ /* 0x000fca0008000000 */
.L_x_6:
[----:B--23--:R-:W-:-:S05]  /*0680*/  IADD3 R2, P0, PT, R0, UR10, RZ ;  /* 0x0000000a00027c10 */ /* 0x00cfca000ff1e0ff */
[----:B------:R-:W-:-:S05]  /*0690*/  IMAD.X R3, RZ, RZ, UR11, P0 ;  /* 0x0000000bff037e24 */ /* 0x000fca00080e06ff */
[----:B------:R-:W2:Y:S01]  /*06a0*/  LDG.E.U8 R2, desc[UR8][R2.64] ;  /* 0x0000000802027981 */ /* 0x000ea2000c1e1100 */
[----:B01----:R-:W-:Y:S01]  /*06b0*/  IMAD.IADD R5, R1, 0x1, R0 ;  /* 0x0000000101057824 */ /* 0x003fe200078e0200 */
[----:B------:R-:W-:Y:S01]  /*06c0*/  UIADD3 UR4, UPT, UPT, UR4, 0x1, URZ ;  /* 0x0000000104047890 */ /* 0x000fe2000fffe0ff */
[----:B------:R-:W-:-:S03]  /*06d0*/  IADD3 R0, PT, PT, R0, 0x1, RZ ;  /* 0x0000000100007810 */ /* 0x000fc60007ffe0ff */
[----:B------:R-:W-:Y:S01]  /*06e0*/  UISETP.NE.AND UP0, UPT, UR4, UR7, UPT ;  /* 0x000000070400728c */ /* 0x000fe2000bf05270 */
[----:B--2---:R3:W-:Y:S08]  /*06f0*/  STL.U8 [R5], R2 ;  /* 0x0000000205007387 */ /* 0x0047f00000100000 */
[----:B------:R-:W-:Y:S05]  /*0700*/  BRA.U UP0, `(.L_x_6) ;  /* 0xfffffffd00dc7547 */ /* 0x000fea000b83ffff */
.L_x_3:
[----:B------:R-:W-:Y:S01]  /*0710*/  UISETP.GE.U32.AND UP0, UPT, UR5, 0x8, UPT ;  /* 0x000000080500788c */ /* 0x000fe2000bf06070 */
[----:B------:R-:W-:Y:S01]  /*0720*/  IMAD.MOV.U32 R0, RZ, RZ, RZ ;  /* 0x000000ffff007224 */ /* 0x000fe200078e00ff */
[----:B------:R-:W-:-:S04]  /*0730*/  ULOP3.LUT UR6, UR5, 0x7, URZ, 0xc0, !UPT ;  /* 0x0000000705067892 */ /* 0x000fc8000f8ec0ff */
[----:B------:R-:W-:-:S03]  /*0740*/  UISETP.NE.AND UP1, UPT, UR6, URZ, UPT ;  /* 0x000000ff0600728c */ /* 0x000fc6000bf25270 */
[----:B------:R-:W-:Y:S08]  /*0750*/  BRA.U !UP0, `(.L_x_7) ;  /* 0x00000009089c7547 */ /* 0x000ff0000b800000 */
[----:B0-----:R-:W-:Y:S01]  /*0760*/  IABS R7, R22 ;  /* 0x0000001600077213 */ /* 0x001fe20000000000 */
[----:B------:R-:W-:Y:S01]  /*0770*/  ULOP3.LUT UR4, UR5, 0x7ffffff8, URZ, 0xc0, !UPT ;  /* 0x7ffffff805047892 */ /* 0x000fe2000f8ec0ff */
[----:B-1----:R-:W-:Y:S02]  /*0780*/  IMAD.MOV.U32 R8, RZ, RZ, RZ ;  /* 0x000000ffff087224 */ /* 0x002fe400078e00ff */
[----:B------:R-:W0:Y:S01]  /*0790*/  I2F.RP R3, R7 ;  /* 0x0000000700037306 */ /* 0x000e220000209400 */
[----:B---3--:R-:W-:-:S07]  /*07a0*/  IMAD.MOV.U32 R2, RZ, RZ, RZ ;  /* 0x000000ffff027224 */ /* 0x008fce00078e00ff */
[----:B0-----:R-:W0:Y:S02]  /*07b0*/  MUFU.RCP R3, R3 ;  /* 0x0000000300037308 */ /* 0x001e240000001000 */
[----:B0-----:R-:W-:-:S06]  /*07c0*/  VIADD R9, R3, 0xffffffe ;  /* 0x0ffffffe03097836 */ /* 0x001fcc0000000000 */
[----:B------:R-:W0:Y:S02]  /*07d0*/  F2I.FTZ.U32.TRUNC.NTZ R9, R9 ;  /* 0x0000000900097305 */ /* 0x000e24000021f000 */
[----:B0-----:R-:W-:-:S04]  /*07e0*/  IMAD.MOV R0, RZ, RZ, -R9 ;  /* 0x000000ffff007224 */ /* 0x001fc800078e0a09 */
[----:B------:R-:W-:Y:S02]  /*07f0*/  IMAD R5, R0, R7, RZ ;  /* 0x0000000700057224 */ /* 0x000fe400078e02ff */
[----:B------:R-:W-:Y:S02]  /*0800*/  IMAD.U32 R0, RZ, RZ, UR4 ;  /* 0x00000004ff007e24 */ /* 0x000fe4000f8e00ff */
[----:B------:R-:W-:-:S07]  /*0810*/  IMAD.HI.U32 R8, R9, R5, R8 ;  /* 0x0000000509087227 */ /* 0x000fce00078e0008 */
.L_x_8:
[----:B--2---:R-:W-:-:S05]  /*0820*/  IMAD.IADD R3, R1, 0x1, R2 ;  /* 0x0000000101037824 */ /* 0x004fca00078e0202 */
[----:B------:R-:W2:Y:S01]  /*0830*/  LDL.64 R4, [R3] ;  /* 0x0000000003047983 */ /* 0x000ea20000100a00 */
[----:B------:R-:W-:Y:S01]  /*0840*/  IABS R10, R22 ;  /* 0x00000016000a7213 */ /* 0x000fe20000000000 */
[----:B------:R-:W-:-:S03]  /*0850*/  VIADD R2, R2, 0x8 ;  /* 0x0000000802027836 */ /* 0x000fc60000000000 */
[----:B------:R-:W0:Y:S08]  /*0860*/  I2F.RP R14, R10 ;  /* 0x0000000a000e7306 */ /* 0x000e300000209400 */
[----:B0-----:R-:W0:Y:S02]  /*0870*/  MUFU.RCP R14, R14 ;  /* 0x0000000e000e7308 */ /* 0x001e240000001000 */
[----:B0-----:R-:W-:Y:S01]  /*0880*/  VIADD R12, R14, 0xffffffe ;  /* 0x0ffffffe0e0c7836 */ /* 0x001fe20000000000 */
[----:B--2---:R-:W-:-:S02]  /*0890*/  PRMT R11, R4, 0x7770, RZ ;  /* 0x00007770040b7816 */ /* 0x004fc400000000ff */
[----:B------:R-:W-:-:S03]  /*08a0*/  PRMT R15, R4, 0x7771, RZ ;  /* 0x00007771040f7816 */ /* 0x000fc600000000ff */
[----:B------:R-:W-:Y:S01]  /*08b0*/  IMAD.IADD R11, R11, 0x1, R6 ;  /* 0x000000010b0b7824 */ /* 0x000fe200078e0206 */
[----:B------:R-:W-:-:S04]  /*08c0*/  IABS R6, R22 ;  /* 0x0000001600067213 */ /* 0x000fc80000000000 */
[----:B------:R-:W-:Y:S02]  /*08d0*/  IABS R13, R11 ;  /* 0x0000000b000d7213 */ /* 0x000fe40000000000 */
[----:B------:R-:W-:-:S03]  /*08e0*/  IADD3 R9, PT, PT, RZ, -R6, RZ ;  /* 0x80000006ff097210 */ /* 0x000fc60007ffe0ff */
[----:B------:R-:W-:-:S04]  /*08f0*/  IMAD.HI.U32 R8, R8, R13, RZ ;  /* 0x0000000d08087227 */ /* 0x000fc800078e00ff */
[----:B------:R-:W-:Y:S02]  /*0900*/  IMAD R6, R8, R9, R13 ;  /* 0x0000000908067224 */ /* 0x000fe400078e020d */
[----:B------:R0:W1:Y:S03]  /*0910*/  F2I.FTZ.U32.TRUNC.NTZ R13, R12 ;  /* 0x0000000c000d7305 */ /* 0x000066000021f000 */
[----:B------:R-:W-:Y:S01]  /*0920*/  ISETP.GT.U32.AND P1, PT, R7, R6, PT ;  /* 0x000000060700720c */ /* 0x000fe20003f24070 */
[----:B0-----:R-:W-:-:S12]  /*0930*/  IMAD.MOV.U32 R12, RZ, RZ, RZ ;  /* 0x000000ffff0c7224 */ /* 0x001fd800078e00ff */
[----:B------:R-:W-:Y:S02]  /*0940*/  @!P1 IMAD.IADD R6, R6, 0x1, -R10 ;  /* 0x0000000106069824 */ /* 0x000fe400078e0a0a */
[----:B------:R-:W-:-:S03]  /*0950*/  @!P1 VIADD R8, R8, 0x1 ;  /* 0x0000000108089836 */ /* 0x000fc60000000000 */
[----:B------:R-:W-:Y:S01]  /*0960*/  ISETP.GE.U32.AND P0, PT, R6, R7, PT ;  /* 0x000000070600720c */ /* 0x000fe20003f06070 */
[----:B-1----:R-:W-:Y:S01]  /*0970*/  IMAD.MOV R7, RZ, RZ, -R13 ;  /* 0x000000ffff077224 */ /* 0x002fe200078e0a0d */
[----:B------:R-:W-:-:S03]  /*0980*/  LOP3.LUT R6, R11, R22, RZ, 0x3c, !PT ;  /* 0x000000160b067212 */ /* 0x000fc600078e3cff */
[----:B------:R-:W-:Y:S01]  /*0990*/  IMAD R7, R7, R10, RZ ;  /* 0x0000000a07077224 */ /* 0x000fe200078e02ff */
[----:B------:R-:W-:Y:S02]  /*09a0*/  ISETP.GE.AND P2, PT, R6, RZ, PT ;  /* 0x000000ff0600720c */ /* 0x000fe40003f46270 */
[----:B------:R-:W-:-:S05]  /*09b0*/  LOP3.LUT R6, RZ, R22, RZ, 0x33, !PT ;  /* 0x00000016ff067212 */ /* 0x000fca00078e33ff */
[----:B------:R-:W-:Y:S01]  /*09c0*/  @P0 VIADD R8, R8, 0x1 ;  /* 0x0000000108080836 */ /* 0x000fe20000000000 */
[----:B------:R-:W-:-:S05]  /*09d0*/  ISETP.NE.AND P0, PT, R22, RZ, PT ;  /* 0x000000ff1600720c */ /* 0x000fca0003f05270 */
[----:B------:R-:W-:-:S05]  /*09e0*/  @!P2 IMAD.MOV R8, RZ, RZ, -R8 ;  /* 0x000000ffff08a224 */ /* 0x000fca00078e0a08 */
[----:B------:R-:W-:Y:S01]  /*09f0*/  SEL R14, R6, R8, !P0 ;  /* 0x00000008060e7207 */ /* 0x000fe20004000000 */
[----:B------:R-:W-:-:S04]  /*0a00*/  IMAD.HI.U32 R8, R13, R7, R12 ;  /* 0x000000070d087227 */ /* 0x000fc800078e000c */
[----:B------:R-:W-:Y:S02]  /*0a10*/  IMAD.IADD R15, R14, 0x1, R15 ;  /* 0x000000010e0f7824 */ /* 0x000fe400078e020f */
[----:B------:R-:W-:-:S03]  /*0a20*/  IMAD.MOV R14, RZ, RZ, -R14 ;  /* 0x000000ffff0e7224 */ /* 0x000fc600078e0a0e */
[----:B------:R-:W-:Y:S01]  /*0a30*/  IABS R16, R15 ;  /* 0x0000000f00107213 */ /* 0x000fe20000000000 */
[----:B------:R-:W-:Y:S01]  /*0a40*/  IMAD R11, R22, R14, R11 ;  /* 0x0000000e160b7224 */ /* 0x000fe200078e020b */
[----:B------:R-:W-:Y:S02]  /*0a50*/  LOP3.LUT R13, R15, R22, RZ, 0x3c, !PT ;  /* 0x000000160f0d7212 */ /* 0x000fe400078e3cff */
[----:B------:R-:W-:Y:S02]  /*0a60*/  MOV R7, R16 ;  /* 0x0000001000077202 */ /* 0x000fe40000000f00 */
[----:B------:R-:W-:Y:S02]  /*0a70*/  ISETP.GE.AND P3, PT, R13, RZ, PT ;  /* 0x000000ff0d00720c */ /* 0x000fe40003f66270 */
[----:B------:R-:W-:Y:S01]  /*0a80*/  PRMT R13, R4, 0x7772, RZ ;  /* 0x00007772040d7816 */ /* 0x000fe200000000ff */
[----:B------:R-:W-:-:S04]  /*0a90*/  IMAD.HI.U32 R12, R8, R7, RZ ;  /* 0x00000007080c7227 */ /* 0x000fc800078e00ff */
[----:B------:R-:W-:Y:S02]  /*0aa0*/  IMAD R16, R12, R9, R7 ;  /* 0x000000090c107224 */ /* 0x000fe400078e0207 */
[----:B------:R-:W-:-:S05]  /*0ab0*/  IMAD.MOV.U32 R7, RZ, RZ, R10 ;  /* 0x000000ffff077224 */ /* 0x000fca00078e000a */
[----:B------:R-:W-:-:S13]  /*0ac0*/  ISETP.GT.U32.AND P2, PT, R7, R16, PT ;  /* 0x000000100700720c */ /* 0x000fda0003f44070 */
[----:B------:R-:W-:Y:S02]  /*0ad0*/  @!P2 IMAD.IADD R16, R16, 0x1, -R10 ;  /* 0x000000011010a824 */ /* 0x000fe400078e0a0a */
[----:B------:R-:W-:-:S03]  /*0ae0*/  @!P2 VIADD R12, R12, 0x1 ;  /* 0x000000010c0ca836 */ /* 0x000fc60000000000 */
[----:B------:R-:W-:-:S13]  /*0af0*/  ISETP.GE.U32.AND P1, PT, R16, R7, PT ;  /* 0x000000071000720c */ /* 0x000fda0003f26070 */
[----:B------:R-:W-:-:S04]  /*0b00*/  @P1 VIADD R12, R12, 0x1 ;  /* 0x000000010c0c1836 */ /* 0x000fc80000000000 */
[----:B------:R-:W-:-:S05]  /*0b10*/  @!P3 IMAD.MOV R12, RZ, RZ, -R12 ;  /* 0x000000ffff0cb224 */ /* 0x000fca00078e0a0c */
[----:B------:R-:W-:-:S05]  /*0b20*/  SEL R12, R6, R12, !P0 ;  /* 0x0000000c060c7207 */ /* 0x000fca0004000000 */
[C---:B------:R-:W-:Y:S01]  /*0b30*/  IMAD.IADD R13, R12.reuse, 0x1, R13 ;  /* 0x000000010c0d7824 */ /* 0x040fe200078e020d */
[----:B------:R-:W-:-:S04]  /*0b40*/  IADD3 R12, PT, PT, -R12, RZ, RZ ;  /* 0x000000ff0c0c7210 */ /* 0x000fc80007ffe1ff */
[----:B------:R-:W-:-:S05]  /*0b50*/  IABS R17, R13 ;  /* 0x0000000d00117213 */ /* 0x000fca0000000000 */
[----:B------:R-:W-:-:S04]  /*0b60*/  IMAD.HI.U32 R16, R8, R17, RZ ;  /* 0x0000001108107227 */ /* 0x000fc800078e00ff */
[----:B------:R-:W-:Y:S01]  /*0b70*/  IMAD R18, R16, R9, R17 ;  /* 0x0000000910127224 */ /* 0x000fe200078e0211 */
[----:B------:R-:W-:-:S04]  /*0b80*/  LOP3.LUT R17, R13, R22, RZ, 0x3c, !PT ;  /* 0x000000160d117212 */ /* 0x000fc800078e3cff */
[----:B------:R-:W-:Y:S02]  /*0b90*/  ISETP.GT.U32.AND P2, PT, R7, R18, PT ;  /* 0x000000120700720c */ /* 0x000fe40003f44070 */
[----:B------:R-:W-:Y:S02]  /*0ba0*/  ISETP.GE.AND P3, PT, R17, RZ, PT ;  /* 0x000000ff1100720c */ /* 0x000fe40003f66270 */
[----:B------:R-:W-:-:S09]  /*0bb0*/  PRMT R17, R4, 0x7773, RZ ;  /* 0x0000777304117816 */ /* 0x000fd200000000ff */
[----:B------:R-:W-:Y:S02]  /*0bc0*/  @!P2 IMAD.IADD R18, R18, 0x1, -R10 ;  /* 0x000000011212a824 */ /* 0x000fe400078e0a0a */
[----:B------:R-:W-:-:S03]  /*0bd0*/  @!P2 VIADD R16, R16, 0x1 ;  /* 0x000000011010a836 */ /* 0x000fc60000000000 */
[----:B------:R-:W-:-:S13]  /*0be0*/  ISETP.GE.U32.AND P1, PT, R18, R7, PT ;  /* 0x000000071200720c */ /* 0x000fda0003f26070 */
[----:B------:R-:W-:-:S05]  /*0bf0*/  @P1 IADD3 R16, PT, PT, R16, 0x1, RZ ;  /* 0x0000000110101810 */ /* 0x000fca0007ffe0ff */
[----:B------:R-:W-:-:S05]  /*0c00*/  @!P3 IMAD.MOV R16, RZ, RZ, -R16 ;  /* 0x000000ffff10b224 */ /* 0x000fca00078e0a10 */
[----:B------:R-:W-:-:S05]  /*0c10*/  SEL R4, R6, R16, !P0 ;  /* 0x0000001006047207 */ /* 0x000fca0004000000 */
[----:B------:R-:W-:-:S05]  /*0c20*/  IMAD.IADD R17, R4, 0x1, R17 ;  /* 0x0000000104117824 */ /* 0x000fca00078e0211 */
[----:B------:R-:W-:-:S05]  /*0c30*/  IABS R19, R17 ;  /* 0x0000001100137213 */ /* 0x000fca0000000000 */
[----:B------:R-:W-:-:S04]  /*0c40*/  IMAD.HI.U32 R16, R8, R19, RZ ;  /* 0x0000001308107227 */ /* 0x000fc800078e00ff */
[----:B------:R-:W-:Y:S01]  /*0c50*/  IMAD R18, R16, R9, R19 ;  /* 0x0000000910127224 */ /* 0x000fe200078e0213 */
[----:B------:R-:W-:-:S04]  /*0c60*/  PRMT R19, R5, 0x7770, RZ ;  /* 0x0000777005137816 */ /* 0x000fc800000000ff */
[----:B------:R-:W-:-:S13]  /*0c70*/  ISETP.GT.U32.AND P2, PT, R7, R18, PT ;  /* 0x000000120700720c */ /* 0x000fda0003f44070 */
[----:B------:R-:W-:Y:S02]  /*0c80*/  @!P2 IMAD.IADD R18, R18, 0x1, -R10 ;  /* 0x000000011212a824 */ /* 0x000fe400078e0a0a */
[----:B------:R-:W-:-:S03]  /*0c90*/  @!P2 VIADD R16, R16, 0x1 ;  /* 0x000000011010a836 */ /* 0x000fc60000000000 */
[----:B------:R-:W-:Y:S02]  /*0ca0*/  ISETP.GE.U32.AND P1, PT, R18, R7, PT ;  /* 0x000000071200720c */ /* 0x000fe40003f26070 */
[----:B------:R-:W-:-:S04]  /*0cb0*/  LOP3.LUT R18, R17, R22, RZ, 0x3c, !PT ;  /* 0x0000001611127212 */ /* 0x000fc800078e3cff */
[----:B------:R-:W-:-:S07]  /*0cc0*/  ISETP.GE.AND P3, PT, R18, RZ, PT ;  /* 0x000000ff1200720c */ /* 0x000fce0003f66270 */
[----:B------:R-:W-:-:S06]  /*0cd0*/  @P1 VIADD R16, R16, 0x1 ;  /* 0x0000000110101836 */ /* 0x000fcc0000000000 */
[----:B------:R-:W-:-:S05]  /*0ce0*/  @!P3 IMAD.MOV R16, RZ, RZ, -R16 ;  /* 0x000000ffff10b224 */ /* 0x000fca00078e0a10 */
[----:B------:R-:W-:-:S05]  /*0cf0*/  SEL R16, R6, R16, !P0 ;  /* 0x0000001006107207 */ /* 0x000fca0004000000 */
[----:B------:R-:W-:Y:S02]  /*0d00*/  IMAD.IADD R19, R16, 0x1, R19 ;  /* 0x0000000110137824 */ /* 0x000fe400078e0213 */
[----:B------:R-:W-:-:S03]  /*0d10*/  IMAD.MOV R16, RZ, RZ, -R16 ;  /* 0x000000ffff107224 */ /* 0x000fc600078e0a10 */
[----:B------:R-:W-:Y:S01]  /*0d20*/  IABS R21, R19 ;  /* 0x0000001300157213 */ /* 0x000fe20000000000 */
[----:B------:R-:W-:-:S04]  /*0d30*/  IMAD R16, R22, R16, R17 ;  /* 0x0000001016107224 */ /* 0x000fc800078e0211 */
[----:B------:R-:W-:-:S04]  /*0d40*/  IMAD.HI.U32 R18, R8, R21, RZ ;  /* 0x0000001508127227 */ /* 0x000fc800078e00ff */
[----:B------:R-:W-:Y:S01]  /*0d50*/  IMAD R20, R18, R9, R21 ;  /* 0x0000000912147224 */ /* 0x000fe200078e0215 */
[----:B------:R-:W-:-:S04]  /*0d60*/  PRMT R21, R5, 0x7771, RZ ;  /* 0x0000777105157816 */ /* 0x000fc800000000ff */
[----:B------:R-:W-:-:S13]  /*0d70*/  ISETP.GT.U32.AND P2, PT, R7, R20, PT ;  /* 0x000000140700720c */ /* 0x000fda0003f44070 */
[----:B------:R-:W-:Y:S01]  /*0d80*/  @!P2 IMAD.IADD R20, R20, 0x1, -R10 ;  /* 0x000000011414a824 */ /* 0x000fe200078e0a0a */
[----:B------:R-:W-:-:S04]  /*0d90*/  @!P2 IADD3 R18, PT, PT, R18, 0x1, RZ ;  /* 0x000000011212a810 */ /* 0x000fc80007ffe0ff */
        /* <DEDUP_REMOVED lines=19> */
[----:B------:R-:W-:-:S04]  /*0ed0*/  @P1 VIADD R20, R20, 0x1 ;  /* 0x0000000114141836 */ /* 0x000fc80000000000 */
        /* <DEDUP_REMOVED lines=10> */
[----:B------:R-:W-:-:S11]  /*0f80*/  ISETP.GE.AND P3, PT, R25, RZ, PT ;  /* 0x000000ff1900720c */ /* 0x000fd60003f66270 */
[----:B------:R-:W-:Y:S01]  /*0f90*/  @!P2 IADD3 R26, PT, PT, R26, -R10, RZ ;  /* 0x8000000a1a1aa210 */ /* 0x000fe20007ffe0ff */
[----:B------:R-:W-:-:S03]  /*0fa0*/  @!P2 VIADD R24, R24, 0x1 ;  /* 0x000000011818a836 */ /* 0x000fc60000000000 */
[----:B------:R-:W-:Y:S02]  /*0fb0*/  ISETP.GE.U32.AND P1, PT, R26, R7, PT ;  /* 0x000000071a00720c */ /* 0x000fe40003f26070 */
[----:B------:R-:W-:-:S11]  /*0fc0*/  PRMT R26, R5, 0x7773, RZ ;  /* 0x00007773051a7816 */ /* 0x000fd600000000ff */
[----:B------:R-:W-:-:S04]  /*0fd0*/  @P1 VIADD R24, R24, 0x1 ;  /* 0x0000000118181836 */ /* 0x000fc80000000000 */
[----:B------:R-:W-:-:S05]  /*0fe0*/  @!P3 IMAD.MOV R24, RZ, RZ, -R24 ;  /* 0x000000ffff18b224 */ /* 0x000fca00078e0a18 */
[----:B------:R-:W-:-:S05]  /*0ff0*/  SEL R5, R6, R24, !P0 ;  /* 0x0000001806057207 */ /* 0x000fca0004000000 */
[----:B------:R-:W-:Y:S02]  /*1000*/  IMAD.IADD R25, R5, 0x1, R26 ;  /* 0x0000000105197824 */ /* 0x000fe400078e021a */
[----:B------:R-:W-:-:S03]  /*1010*/  IMAD.MOV R5, RZ, RZ, -R5 ;  /* 0x000000ffff057224 */ /* 0x000fc600078e0a05 */
[----:B------:R-:W-:-:S05]  /*1020*/  IABS R27, R25 ;  /* 0x00000019001b7213 */ /* 0x000fca0000000000 */
[----:B------:R-:W-:-:S04]  /*1030*/  IMAD.HI.U32 R24, R8, R27, RZ ;  /* 0x0000001b08187227 */ /* 0x000fc800078e00ff */
[----:B------:R-:W-:Y:S01]  /*1040*/  IMAD R26, R24, R9, R27 ;  /* 0x00000009181a7224 */ /* 0x000fe200078e021b */
[----:B------:R-:W-:-:S04]  /*1050*/  LOP3.LUT R9, R25, R22, RZ, 0x3c, !PT ;  /* 0x0000001619097212 */ /* 0x000fc800078e3cff */
[----:B------:R-:W-:Y:S02]  /*1060*/  ISETP.GT.U32.AND P2, PT, R7, R26, PT ;  /* 0x0000001a0700720c */ /* 0x000fe40003f44070 */
[----:B------:R-:W-:Y:S01]  /*1070*/  ISETP.GE.AND P3, PT, R9, RZ, PT ;  /* 0x000000ff0900720c */ /* 0x000fe20003f66270 */
[----:B------:R-:W-:Y:S02]  /*1080*/  IMAD.MOV R9, RZ, RZ, -R4 ;  /* 0x000000ffff097224 */ /* 0x000fe400078e0a04 */
[C---:B------:R-:W-:Y:S02]  /*1090*/  IMAD R4, R22.reuse, R12, R15 ;  /* 0x0000000c16047224 */ /* 0x040fe400078e020f */
[C---:B------:R-:W-:Y:S02]  /*10a0*/  IMAD R13, R22.reuse, R9, R13 ;  /* 0x00000009160d7224 */ /* 0x040fe400078e020d */
[----:B------:R-:W-:-:S03]  /*10b0*/  IMAD R12, R22, R5, R23 ;  /* 0x00000005160c7224 */ /* 0x000fc600078e0217 */
[----:B------:R-:W-:Y:S01]  /*10c0*/  PRMT R13, R13, 0x3340, R16 ;  /* 0x000033400d0d7816 */ /* 0x000fe20000000010 */
[----:B------:R-:W-:Y:S01]  /*10d0*/  @!P2 IMAD.IADD R26, R26, 0x1, -R10 ;  /* 0x000000011a1aa824 */ /* 0x000fe200078e0a0a */
[----:B------:R-:W-:Y:S01]  /*10e0*/  PRMT R10, R11, 0x3340, R4 ;  /* 0x000033400b0a7816 */ /* 0x000fe20000000004 */
[----:B------:R-:W-:Y:S01]  /*10f0*/  @!P2 VIADD R24, R24, 0x1 ;  /* 0x000000011818a836 */ /* 0x000fe20000000000 */
[----:B------:R-:W-:Y:S02]  /*1100*/  PRMT R4, R18, 0x3340, R21 ;  /* 0x0000334012047816 */ /* 0x000fe40000000015 */
[----:B------:R-:W-:Y:S02]  /*1110*/  ISETP.GE.U32.AND P1, PT, R26, R7, PT ;  /* 0x000000071a00720c */ /* 0x000fe40003f26070 */
[----:B------:R-:W-:-:S11]  /*1120*/  PRMT R10, R10, 0x5410, R13 ;  /* 0x000054100a0a7816 */ /* 0x000fd6000000000d */
[----:B------:R-:W-:-:S04]  /*1130*/  @P1 VIADD R24, R24, 0x1 ;  /* 0x0000000118181836 */ /* 0x000fc80000000000 */
[----:B------:R-:W-:-:S05]  /*1140*/  @!P3 IMAD.MOV R24, RZ, RZ, -R24 ;  /* 0x000000ffff18b224 */ /* 0x000fca00078e0a18 */
[----:B------:R-:W-:Y:S02]  /*1150*/  SEL R6, R6, R24, !P0 ;  /* 0x0000001806067207 */ /* 0x000fe40004000000 */
[----:B------:R-:W-:-:S03]  /*1160*/  ISETP.NE.AND P0, PT, R2, R0, PT ;  /* 0x000000000200720c */ /* 0x000fc60003f05270 */
[----:B------:R-:W-:-:S04]  /*1170*/  IMAD.MOV R9, RZ, RZ, -R6 ;  /* 0x000000ffff097224 */ /* 0x000fc800078e0a06 */
[----:B------:R-:W-:-:S05]  /*1180*/  IMAD R25, R22, R9, R25 ;  /* 0x0000000916197224 */ /* 0x000fca00078e0219 */
[----:B------:R-:W-:-:S04]  /*1190*/  PRMT R25, R12, 0x3340, R25 ;  /* 0x000033400c197816 */ /* 0x000fc80000000019 */
[----:B------:R-:W-:-:S05]  /*11a0*/  PRMT R11, R4, 0x5410, R25 ;  /* 0x00005410040b7816 */ /* 0x000fca0000000019 */
[----:B------:R2:W-:Y:S01]  /*11b0*/  STL.64 [R3], R10 ;  /* 0x0000000a03007387 */ /* 0x0005e20000100a00 */
[----:B------:R-:W-:Y:S05]  /*11c0*/  @P0 BRA `(.L_x_8) ;  /* 0xfffffff400940947 */ /* 0x000fea000383ffff */
.L_x_7:
[----:B------:R-:W-:Y:S05]  /*11d0*/  BRA.U !UP1, `(.L_x_0) ;  /* 0x0000000909b07547 */ /* 0x000fea000b800000 */
[----:B------:R-:W4:Y:S01]  /*11e0*/  LDCU UR4, c[0x0][0x384] ;  /* 0x00007080ff0477ac */ /* 0x000f220008000800 */
[----:B------:R-:W-:Y:S02]  /*11f0*/  UISETP.GE.U32.AND UP0, UPT, UR6, 0x4, UPT ;  /* 0x000000040600788c */ /* 0x000fe4000bf06070 */
[----:B----4-:R-:W-:-:S04]  /*1200*/  ULOP3.LUT UR5, UR4, 0x3, URZ, 0xc0, !UPT ;  /* 0x0000000304057892 */ /* 0x010fc8000f8ec0ff */
[----:B------:R-:W-:-:S03]  /*1210*/  UISETP.NE.AND UP1, UPT, UR5, URZ, UPT ;  /* 0x000000ff0500728c */ /* 0x000fc6000bf25270 */
[----:B------:R-:W-:Y:S08]  /*1220*/  BRA.U !UP0, `(.L_x_9) ;  /* 0x00000005084c7547 */ /* 0x000ff0000b800000 */
[----:B---3--:R-:W-:-:S05]  /*1230*/  IADD3 R2, PT, PT, R1, R0, RZ ;  /* 0x0000000001027210 */ /* 0x008fca0007ffe0ff */
[----:B01----:R-:W3:Y:S04]  /*1240*/  LDL.U8 R5, [R2] ;  /* 0x0000000002057983 */ /* 0x003ee80000100000 */
[----:B------:R-:W4:Y:S04]  /*1250*/  LDL.U8 R13, [R2+0x1] ;  /* 0x00000100020d7983 */ /* 0x000f280000100000 */
[----:B------:R-:W5:Y:S04]  /*1260*/  LDL.U8 R9, [R2+0x2] ;  /* 0x0000020002097983 */ /* 0x000f680000100000 */
[----:B------:R-:W5:Y:S01]  /*1270*/  LDL.U8 R4, [R2+0x3] ;  /* 0x0000030002047983 */ /* 0x000f620000100000 */
[----:B--2---:R-:W-:Y:S01]  /*1280*/  IABS R3, R22 ;  /* 0x0000001600037213 */ /* 0x004fe20000000000 */
[----:B------:R-:W-:-:S03]  /*1290*/  VIADD R0, R0, 0x4 ;  /* 0x0000000400007836 */ /* 0x000fc60000000000 */
[----:B------:R-:W0:Y:S08]  /*12a0*/  I2F.RP R8, R3 ;  /* 0x0000000300087306 */ /* 0x000e300000209400 */
[----:B0-----:R-:W0:Y:S02]  /*12b0*/  MUFU.RCP R8, R8 ;  /* 0x0000000800087308 */ /* 0x001e240000001000 */
[----:B0-----:R-:W-:-:S06]  /*12c0*/  VIADD R7, R8, 0xffffffe ;  /* 0x0ffffffe08077836 */ /* 0x001fcc0000000000 */
[----:B------:R-:W0:Y:S02]  /*12d0*/  F2I.FTZ.U32.TRUNC.NTZ R7, R7 ;  /* 0x0000000700077305 */ /* 0x000e24000021f000 */
[----:B0-----:R-:W-:-:S04]  /*12e0*/  IMAD.MOV R10, RZ, RZ, -R7 ;  /* 0x000000ffff0a7224 */ /* 0x001fc800078e0a07 */
[----:B------:R-:W-:Y:S01]  /*12f0*/  IMAD R11, R10, R3, RZ ;  /* 0x000000030a0b7224 */ /* 0x000fe200078e02ff */
[----:B------:R-:W-:Y:S01]  /*1300*/  IABS R10, R22 ;  /* 0x00000016000a7213 */ /* 0x000fe20000000000 */
[----:B---3--:R-:W-:Y:S02]  /*1310*/  IMAD.IADD R5, R6, 0x1, R5 ;  /* 0x0000000106057824 */ /* 0x008fe400078e0205 */
[----:B------:R-:W-:-:S03]  /*1320*/  IMAD.MOV.U32 R6, RZ, RZ, RZ ;  /* 0x000000ffff067224 */ /* 0x000fc600078e00ff */
[----:B------:R-:W-:Y:S01]  /*1330*/  IABS R8, R5 ;  /* 0x0000000500087213 */ /* 0x000fe20000000000 */
[----:B------:R-:W-:-:S04]  /*1340*/  IMAD.HI.U32 R11, R7, R11, R6 ;  /* 0x0000000b070b7227 */ /* 0x000fc800078e0006 */
[----:B------:R-:W-:Y:S01]  /*1350*/  IMAD.MOV R6, RZ, RZ, -R10 ;  /* 0x000000ffff067224 */ /* 0x000fe200078e0a0a */
[----:B------:R-:W-:Y:S01]  /*1360*/  LOP3.LUT R10, RZ, R22, RZ, 0x33, !PT ;  /* 0x00000016ff0a7212 */ /* 0x000fe200078e33ff */
[----:B------:R-:W-:-:S04]  /*1370*/  IMAD.HI.U32 R7, R11, R8, RZ ;  /* 0x000000080b077227 */ /* 0x000fc800078e00ff */
[----:B------:R-:W-:-:S05]  /*1380*/  IMAD R8, R7, R6, R8 ;  /* 0x0000000607087224 */ /* 0x000fca00078e0208 */
[----:B------:R-:W-:-:S13]  /*1390*/  ISETP.GT.U32.AND P1, PT, R3, R8, PT ;  /* 0x000000080300720c */ /* 0x000fda0003f24070 */
[----:B------:R-:W-:Y:S02]  /*13a0*/  @!P1 IMAD.IADD R8, R8, 0x1, -R3 ;  /* 0x0000000108089824 */ /* 0x000fe400078e0a03 */
[----:B------:R-:W-:-:S03]  /*13b0*/  @!P1 VIADD R7, R7, 0x1 ;  /* 0x0000000107079836 */ /* 0x000fc60000000000 */
[----:B------:R-:W-:Y:S02]  /*13c0*/  ISETP.GE.U32.AND P0, PT, R8, R3, PT ;  /* 0x000000030800720c */ /* 0x000fe40003f06070 */
[----:B------:R-:W-:-:S04]  /*13d0*/  LOP3.LUT R8, R5, R22, RZ, 0x3c, !PT ;  /* 0x0000001605087212 */ /* 0x000fc800078e3cff */
[----:B------:R-:W-:-:S07]  /*13e0*/  ISETP.GE.AND P2, PT, R8, RZ, PT ;  /* 0x000000ff0800720c */ /* 0x000fce0003f46270 */
[----:B------:R-:W-:Y:S01]  /*13f0*/  @P0 VIADD R7, R7, 0x1 ;  /* 0x0000000107070836 */ /* 0x000fe20000000000 */
[----:B------:R-:W-:-:S05]  /*1400*/  ISETP.NE.AND P0, PT, R22, RZ, PT ;  /* 0x000000ff1600720c */ /* 0x000fca0003f05270 */
[----:B------:R-:W-:-:S04]  /*1410*/  @!P2 IADD3 R7, PT, PT, -R7, RZ, RZ ;  /* 0x000000ff0707a210 */ /* 0x000fc80007ffe1ff */
[----:B------:R-:W-:-:S05]  /*1420*/  SEL R8, R10, R7, !P0 ;  /* 0x000000070a087207 */ /* 0x000fca0004000000 */
[----:B----4-:R-:W-:Y:S02]  /*1430*/  IMAD.IADD R7, R8, 0x1, R13 ;  /* 0x0000000108077824 */ /* 0x010fe400078e020d */
[----:B------:R-:W-:-:S03]  /*1440*/  IMAD.MOV R8, RZ, RZ, -R8 ;  /* 0x000000ffff087224 */ /* 0x000fc600078e0a08 */
[----:B------:R-:W-:Y:S01]  /*1450*/  IABS R12, R7 ;  /* 0x00000007000c7213 */ /* 0x000fe20000000000 */
[----:B------:R-:W-:-:S04]  /*1460*/  IMAD R5, R22, R8, R5 ;  /* 0x0000000816057224 */ /* 0x000fc800078e0205 */
[----:B------:R-:W-:Y:S01]  /*1470*/  IMAD.HI.U32 R13, R11, R12, RZ ;  /* 0x0000000c0b0d7227 */ /* 0x000fe200078e00ff */
[----:B------:R4:W-:Y:S03]  /*1480*/  STL.U8 [R2], R5 ;  /* 0x0000000502007387 */ /* 0x0009e60000100000 */
[----:B------:R-:W-:-:S05]  /*1490*/  IMAD R12, R13, R6, R12 ;  /* 0x000000060d0c7224 */ /* 0x000fca00078e020c */
        /* <DEDUP_REMOVED lines=9> */
[----:B-----5:R-:W-:Y:S02]  /*1530*/  IMAD.IADD R9, R12, 0x1, R9 ;  /* 0x000000010c097824 */ /* 0x020fe400078e0209 */
[----:B------:R-:W-:-:S03]  /*1540*/  IMAD.MOV R12, RZ, RZ, -R12 ;  /* 0x000000ffff0c7224 */ /* 0x000fc600078e0a0c */
[----:B------:R-:W-:Y:S01]  /*1550*/  IABS R14, R9 ;  /* 0x00000009000e7213 */ /* 0x000fe20000000000 */
[----:B------:R-:W-:-:S04]  /*1560*/  IMAD R7, R22, R12, R7 ;  /* 0x0000000c16077224 */ /* 0x000fc800078e0207 */
[----:B------:R-:W-:Y:S01]  /*1570*/  IMAD.HI.U32 R13, R11, R14, RZ ;  /* 0x0000000e0b0d7227 */ /* 0x000fe200078e00ff */
[----:B------:R4:W-:Y:S03]  /*1580*/  STL.U8 [R2+0x1], R7 ;  /* 0x0000010702007387 */ /* 0x0009e60000100000 */
[----:B------:R-:W-:-:S05]  /*1590*/  IMAD R14, R13, R6, R14 ;  /* 0x000000060d0e7224 */ /* 0x000fca00078e020e */
[----:B------:R-:W-:-:S13]  /*15a0*/  ISETP.GT.U32.AND P2, PT, R3, R14, PT ;  /* 0x0000000e0300720c */ /* 0x000fda0003f44070 */
[----:B------:R-:W-:Y:S02]  /*15b0*/  @!P2 IMAD.IADD R14, R14, 0x1, -R3 ;  /* 0x000000010e0ea824 */ /* 0x000fe400078e0a03 */
[----:B------:R-:W-:-:S03]  /*15c0*/  @!P2 VIADD R13, R13, 0x1 ;  /* 0x000000010d0da836 */ /* 0x000fc60000000000 */
[----:B------:R-:W-:Y:S02]  /*15d0*/  ISETP.GE.U32.AND P1, PT, R14, R3, PT ;  /* 0x000000030e00720c */ /* 0x000fe40003f26070 */
[----:B------:R-:W-:-:S04]  /*15e0*/  LOP3.LUT R14, R9, R22, RZ, 0x3c, !PT ;  /* 0x00000016090e7212 */ /* 0x000fc800078e3cff */
[----:B------:R-:W-:-:S07]  /*15f0*/  ISETP.GE.AND P3, PT, R14, RZ, PT ;  /* 0x000000ff0e00720c */ /* 0x000fce0003f66270 */
[----:B------:R-:W-:-:S06]  /*1600*/  @P1 IADD3 R13, PT, PT, R13, 0x1, RZ ;  /* 0x000000010d0d1810 */ /* 0x000fcc0007ffe0ff */
[----:B------:R-:W-:-:S05]  /*1610*/  @!P3 IMAD.MOV R13, RZ, RZ, -R13 ;  /* 0x000000ffff0db224 */ /* 0x000fca00078e0a0d */
[----:B------:R-:W-:-:S05]  /*1620*/  SEL R13, R10, R13, !P0 ;  /* 0x0000000d0a0d7207 */ /* 0x000fca0004000000 */
[C---:B------:R-:W-:Y:S01]  /*1630*/  IMAD.IADD R15, R13.reuse, 0x1, R4 ;  /* 0x000000010d0f7824 */ /* 0x040fe200078e0204 */
[----:B------:R-:W-:-:S04]  /*1640*/  IADD3 R13, PT, PT, -R13, RZ, RZ ;  /* 0x000000ff0d0d7210 */ /* 0x000fc80007ffe1ff */
        /* <DEDUP_REMOVED lines=14> */
[----:B------:R-:W-:-:S04]  /*1730*/  IMAD.MOV R3, RZ, RZ, -R6 ;  /* 0x000000ffff037224 */ /* 0x000fc800078e0a06 */
[----:B------:R-:W-:-:S05]  /*1740*/  IMAD R3, R22, R3, R15 ;  /* 0x0000000316037224 */ /* 0x000fca00078e020f */
[----:B------:R4:W-:Y:S02]  /*1750*/  STL.U8 [R2+0x3], R3 ;  /* 0x0000030302007387 */ /* 0x0009e40000100000 */
.L_x_9:
[----:B------:R-:W-:Y:S05]  /*1760*/  BRA.U !UP1, `(.L_x_0) ;  /* 0x00000005094c7547 */ /* 0x000fea000b800000 */
[----:B------:R-:W-:Y:S02]  /*1770*/  UISETP.NE.AND UP0, UPT, UR5, 0x1, UPT ;  /* 0x000000010500788c */ /* 0x000fe4000bf05270 */
[----:B------:R-:W-:-:S04]  /*1780*/  ULOP3.LUT UR4, UR4, 0x1, URZ, 0xc0, !UPT ;  /* 0x0000000104047892 */ /* 0x000fc8000f8ec0ff */
[----:B------:R-:W-:-:S03]  /*1790*/  UISETP.NE.U32.AND UP1, UPT, UR4, 0x1, UPT ;  /* 0x000000010400788c */ /* 0x000fc6000bf25070 */
[----:B------:R-:W-:Y:S08]  /*17a0*/  BRA.U !UP0, `(.L_x_10) ;  /* 0x0000000108c87547 */ /* 0x000ff0000b800000 */
[----:B---34-:R-:W-:-:S05]  /*17b0*/  IMAD.IADD R2, R1, 0x1, R0 ;  /* 0x0000000101027824 */ /* 0x018fca00078e0200 */
[----:B01----:R-:W3:Y:S04]  /*17c0*/  LDL.U8 R5, [R2] ;  /* 0x0000000002057983 */ /* 0x003ee80000100000 */
[----:B------:R-:W4:Y:S01]  /*17d0*/  LDL.U8 R9, [R2+0x1] ;  /* 0x0000010002097983 */ /* 0x000f220000100000 */
[-C--:B--2---:R-:W-:Y:S01]  /*17e0*/  IABS R3, R22.reuse ;  /* 0x0000001600037213 */ /* 0x084fe20000000000 */
[----:B------:R-:W-:Y:S01]  /*17f0*/  VIADD R0, R0, 0x2 ;  /* 0x0000000200007836 */ /* 0x000fe20000000000 */
[----:B------:R-:W-:Y:S02]  /*1800*/  IABS R13, R22 ;  /* 0x00000016000d7213 */ /* 0x000fe40000000000 */
[----:B------:R-:W0:Y:S01]  /*1810*/  I2F.RP R4, R3 ;  /* 0x0000000300047306 */ /* 0x000e220000209400 */
[----:B------:R-:W-:-:S07]  /*1820*/  ISETP.NE.AND P3, PT, R22, RZ, PT ;  /* 0x000000ff1600720c */ /* 0x000fce0003f65270 */
[----:B0-----:R-:W0:Y:S02]  /*1830*/  MUFU.RCP R4, R4 ;  /* 0x0000000400047308 */ /* 0x001e240000001000 */
[----:B0-----:R-:W-:-:S06]  /*1840*/  VIADD R8, R4, 0xffffffe ;  /* 0x0ffffffe04087836 */ /* 0x001fcc0000000000 */
[----:B------:R0:W1:Y:S02]  /*1850*/  F2I.FTZ.U32.TRUNC.NTZ R7, R8 ;  /* 0x0000000800077305 */ /* 0x000064000021f000 */
[----:B0-----:R-:W-:Y:S02]  /*1860*/  IMAD.MOV R8, RZ, RZ, -R13 ;  /* 0x000000ffff087224 */ /* 0x001fe400078e0a0d */
[----:B-1----:R-:W-:-:S04]  /*1870*/  IMAD.MOV R10, RZ, RZ, -R7 ;  /* 0x000000ffff0a7224 */ /* 0x002fc800078e0a07 */
[----:B------:R-:W-:Y:S02]  /*1880*/  IMAD R11, R10, R3, RZ ;  /* 0x000000030a0b7224 */ /* 0x000fe400078e02ff */
[----:B---3--:R-:W-:Y:S02]  /*1890*/  IMAD.IADD R5, R6, 0x1, R5 ;  /* 0x0000000106057824 */ /* 0x008fe400078e0205 */
[----:B------:R-:W-:-:S03]  /*18a0*/  IMAD.MOV.U32 R6, RZ, RZ, RZ ;  /* 0x000000ffff067224 */ /* 0x000fc600078e00ff */
[----:B------:R-:W-:Y:S01]  /*18b0*/  IABS R12, R5 ;  /* 0x00000005000c7213 */ /* 0x000fe20000000000 */
[----:B------:R-:W-:Y:S01]  /*18c0*/  IMAD.HI.U32 R10, R7, R11, R6 ;  /* 0x0000000b070a7227 */ /* 0x000fe200078e0006 */
[----:B------:R-:W-:Y:S02]  /*18d0*/  LOP3.LUT R11, RZ, R22, RZ, 0x33, !PT ;  /* 0x00000016ff0b7212 */ /* 0x000fe400078e33ff */
[----:B------:R-:W-:-:S05]  /*18e0*/  MOV R7, R12 ;  /* 0x0000000c00077202 */ /* 0x000fca0000000f00 */
        /* <DEDUP_REMOVED lines=25> */
[----:B------:R-:W-:-:S04]  /*1a80*/  @!P2 IADD3 R6, PT, PT, -R6, RZ, RZ ;  /* 0x000000ff0606a210 */ /* 0x000fc80007ffe1ff */
[----:B------:R-:W-:-:S05]  /*1a90*/  SEL R6, R11, R6, !P3 ;  /* 0x000000060b067207 */ /* 0x000fca0005800000 */
[----:B------:R-:W-:-:S04]  /*1aa0*/  IMAD.MOV R3, RZ, RZ, -R6 ;  /* 0x000000ffff037224 */ /* 0x000fc800078e0a06 */
[----:B------:R-:W-:-:S05]  /*1ab0*/  IMAD R3, R22, R3, R9 ;  /* 0x0000000316037224 */ /* 0x000fca00078e0209 */
[----:B------:R0:W-:Y:S02]  /*1ac0*/  STL.U8 [R2+0x1], R3 ;  /* 0x0000010302007387 */ /* 0x0001e40000100000 */
.L_x_10:
[----:B------:R-:W-:Y:S05]  /*1ad0*/  BRA.U UP1, `(.L_x_0) ;  /* 0x0000000101707547 */ /* 0x000fea000b800000 */
[----:B0---4-:R-:W-:-:S05]  /*1ae0*/  IMAD.IADD R7, R1, 0x1, R0 ;  /* 0x0000000101077824 */ /* 0x011fca00078e0200 */
[----:B-1-3--:R-:W3:Y:S01]  /*1af0*/  LDL.U8 R5, [R7] ;  /* 0x0000000007057983 */ /* 0x00aee20000100000 */
[----:B------:R-:W-:Y:S02]  /*1b00*/  IABS R9, R22 ;  /* 0x0000001600097213 */ /* 0x000fe40000000000 */
[----:B------:R-:W-:Y:S02]  /*1b10*/  ISETP.NE.AND P2, PT, R22, RZ, PT ;  /* 0x000000ff1600720c */ /* 0x000fe40003f45270 */
[----:B------:R-:W0:Y:S08]  /*1b20*/  I2F.RP R0, R9 ;  /* 0x0000000900007306 */ /* 0x000e300000209400 */
[----:B0-----:R-:W0:Y:S02]  /*1b30*/  MUFU.RCP R0, R0 ;  /* 0x0000000000007308 */ /* 0x001e240000001000 */
[----:B0-----:R-:W-:-:S06]  /*1b40*/  VIADD R2, R0, 0xffffffe ;  /* 0x0ffffffe00027836 */ /* 0x001fcc0000000000 */
[----:B--2---:R0:W1:Y:S02]  /*1b50*/  F2I.FTZ.U32.TRUNC.NTZ R3, R2 ;  /* 0x0000000200037305 */ /* 0x004064000021f000 */
[----:B0-----:R-:W-:Y:S02]  /*1b60*/  HFMA2 R2, -RZ, RZ, 0, 0 ;  /* 0x00000000ff027431 */ /* 0x001fe400000001ff */
[----:B-1----:R-:W-:-:S04]  /*1b70*/  IMAD.MOV R4, RZ, RZ, -R3 ;  /* 0x000000ffff047224 */ /* 0x002fc800078e0a03 */
[----:B------:R-:W-:-:S04]  /*1b80*/  IMAD R11, R4, R9, RZ ;  /* 0x00000009040b7224 */ /* 0x000fc800078e02ff */
[----:B------:R-:W-:-:S04]  /*1b90*/  IMAD.HI.U32 R0, R3, R11, R2 ;  /* 0x0000000b03007227 */ /* 0x000fc800078e0002 */
[----:B---3--:R-:W-:Y:S01]  /*1ba0*/  IMAD.IADD R5, R5, 0x1, R6 ;  /* 0x0000000105057824 */ /* 0x008fe200078e0206 */
[----:B------:R-:W-:-:S04]  /*1bb0*/  IABS R6, R22 ;  /* 0x0000001600067213 */ /* 0x000fc80000000000 */
[----:B------:R-:W-:Y:S01]  /*1bc0*/  IABS R4, R5 ;  /* 0x0000000500047213 */ /* 0x000fe20000000000 */
[----:B------:R-:W-:Y:S01]  /*1bd0*/  IMAD.MOV R6, RZ, RZ, -R6 ;  /* 0x000000ffff067224 */ /* 0x000fe200078e0a06 */
[----:B------:R-:W-:-:S03]  /*1be0*/  ISETP.GE.AND P1, PT, R5, RZ, PT ;  /* 0x000000ff0500720c */ /* 0x000fc60003f26270 */
[----:B------:R-:W-:Y:S02]  /*1bf0*/  IMAD.MOV.U32 R3, RZ, RZ, R4 ;  /* 0x000000ffff037224 */ /* 0x000fe400078e0004 */
[----:B------:R-:W-:Y:S02]  /*1c00*/  IMAD.MOV.U32 R2, RZ, RZ, R6 ;  /* 0x000000ffff027224 */ /* 0x000fe400078e0006 */
[----:B------:R-:W-:-:S04]  /*1c10*/  IMAD.HI.U32 R0, R0, R3, RZ ;  /* 0x0000000300007227 */ /* 0x000fc800078e00ff */
[----:B------:R-:W-:-:S05]  /*1c20*/  IMAD R0, R0, R2, R3 ;  /* 0x0000000200007224 */ /* 0x000fca00078e0203 */
[----:B------:R-:W-:-:S13]  /*1c30*/  ISETP.GT.U32.AND P0, PT, R9, R0, PT ;  /* 0x000000000900720c */ /* 0x000fda0003f04070 */
[----:B------:R-:W-:-:S05]  /*1c40*/  @!P0 IMAD.IADD R0, R0, 0x1, -R9 ;  /* 0x0000000100008824 */ /* 0x000fca00078e0a09 */
[----:B------:R-:W-:-:S13]  /*1c50*/  ISETP.GT.U32.AND P0, PT, R9, R0, PT ;  /* 0x000000000900720c */ /* 0x000fda0003f04070 */
[----:B------:R-:W-:-:S04]  /*1c60*/  @!P0 IMAD.IADD R0, R0, 0x1, -R9 ;  /* 0x0000000100008824 */ /* 0x000fc800078e0a09 */
[----:B------:R-:W-:Y:S01]  /*1c70*/  @!P1 IMAD.MOV R0, RZ, RZ, -R0 ;  /* 0x000000ffff009224 */ /* 0x000fe200078e0a00 */
[----:B------:R-:W-:-:S05]  /*1c80*/  @!P2 LOP3.LUT R0, RZ, R22, RZ, 0x33, !PT ;  /* 0x00000016ff00a212 */ /* 0x000fca00078e33ff */
[----:B------:R0:W-:Y:S02]  /*1c90*/  STL.U8 [R7], R0 ;  /* 0x0000000007007387 */ /* 0x0001e40000100000 */
.L_x_0:
[----:B0--34-:R-:W0:Y:S01]  /*1ca0*/  LDC R2, c[0x0][0x384] ;  /* 0x0000e100ff027b82 */ /* 0x019e220000000800 */
[----:B------:R-:W3:Y:S07]  /*1cb0*/  LDCU.U16 UR5, c[0x0][0x388] ;  /* 0x00007100ff0577ac */ /* 0x000eee0008000400 */
[----:B------:R-:W4:Y:S01]  /*1cc0*/  LDC.64 R28, c[0x0][0x3a0] ;  /* 0x0000e800ff1c7b82 */ /* 0x000f220000000a00 */
[C---:B0-----:R-:W-:Y:S02]  /*1cd0*/  ISETP.GT.AND P0, PT, R2.reuse, RZ, PT ;  /* 0x000000ff0200720c */ /* 0x041fe40003f04270 */
[----:B----4-:R-:W-:-:S04]  /*1ce0*/  IADD3 R28, P1, PT, R2, R28, RZ ;  /* 0x0000001c021c7210 */ /* 0x010fc80007f3e0ff */
[----:B------:R-:W-:-:S07]  /*1cf0*/  LEA.HI.X.SX32 R29, R2, R29, 0x1, P1 ;  /* 0x0000001d021d7211 */ /* 0x000fce00008f0eff */
[----:B---3--:R-:W-:Y:S05]  /*1d00*/  @P0 BRA `(.L_x_11) ;  /* 0x0000003000680947 */ /* 0x008fea0003800000 */
[----:B------:R-:W0:Y:S02]  /*1d10*/  LDCU UR4, c[0x0][0x390] ;  /* 0x00007200ff0477ac */ /* 0x000e240008000800 */
[----:B0-----:R-:W-:-:S03]  /*1d20*/  UISETP.NE.AND UP0, UPT, UR4, URZ, UPT ;  /* 0x000000ff0400728c */ /* 0x001fc6000bf05270 */
[----:B------:R-:W-:-:S08]  /*1d30*/  UMOV UR4, URZ ;  /* 0x000000ff00047c82 */ /* 0x000fd00008000000 */
.L_x_13:
[----:B------:R-:W-:-:S04]  /*1d40*/  UIADD3 UR4, UPT, UPT, UR4, 0x1, URZ ;  /* 0x0000000104047890 */ /* 0x000fc8000fffe0ff */
[----:B------:R-:W-:Y:S01]  /*1d50*/  UISETP.NE.AND UP1, UPT, UR4, 0xc8, UPT ;  /* 0x000000c80400788c */ /* 0x000fe2000bf25270 */
[----:B0-----:R-:W-:Y:S10]  /*1d60*/  BRA.U UP0, `(.L_x_12) ;  /* 0x0000003100487547 */ /* 0x001ff4000b800000 */
[----:B------:R-:W3:Y:S04]  /*1d70*/  LDL.128 R20, [R1] ;  /* 0x0000000001147983 */ /* 0x000ee80000100c00 */
[----:B------:R-:W4:Y:S04]  /*1d80*/  LDL.128 R16, [R1+0x10] ;  /* 0x0000100001107983 */ /* 0x000f280000100c00 */
[----:B-1----:R-:W5:Y:S04]  /*1d90*/  LDL.128 R12, [R1+0x20] ;  /* 0x00002000010c7983 */ /* 0x002f680000100c00 */
[----:B--2---:R-:W2:Y:S01]  /*1da0*/  LDL.128 R8, [R1+0x30] ;  /* 0x0000300001087983 */ /* 0x004ea20000100c00 */
[----:B------:R-:W0:Y:S01]  /*1db0*/  LDC.64 R2, c[0x0][0x3a0] ;  /* 0x0000e800ff027b82 */ /* 0x000e220000000a00 */
[----:B---3--:R-:W-:-:S02]  /*1dc0*/  PRMT R0, R23, 0x7773, RZ ;  /* 0x0000777317007816 */ /* 0x008fc400000000ff */
[----:B------:R-:W-:-:S03]  /*1dd0*/  PRMT R4, R23, 0x7772, RZ ;  /* 0x0000777217047816 */ /* 0x000fc600000000ff */
[----:B------:R-:W-:Y:S01]  /*1de0*/  VIADD R7, R0, UR5 ;  /* 0x0000000500077c36 */ /* 0x000fe20008000000 */
[C---:B------:R-:W-:Y:S01]  /*1df0*/  PRMT R0, R23.reuse, 0x7770, RZ ;  /* 0x0000777017007816 */ /* 0x040fe200000000ff */
[----:B------:R-:W-:Y:S01]  /*1e00*/  VIADD R5, R4, UR5 ;  /* 0x0000000504057c36 */ /* 0x000fe20008000000 */
[----:B------:R-:W-:Y:S02]  /*1e10*/  PRMT R24, R22, 0x7772, RZ ;  /* 0x0000777216187816 */ /* 0x000fe400000000ff */
[----:B0-----:R-:W-:Y:S01]  /*1e20*/  STG.E.U8 desc[UR8][R2.64+0xf], R7 ;  /* 0x00000f0702007986 */ /* 0x001fe2000c101108 */
[----:B------:R-:W-:Y:S01]  /*1e30*/  VIADD R27, R0, UR5 ;  /* 0x00000005001b7c36 */ /* 0x000fe20008000000 */
[----:B------:R-:W-:Y:S02]  /*1e40*/  PRMT R0, R22, 0x7773, RZ ;  /* 0x0000777316007816 */ /* 0x000fe400000000ff */
[----:B------:R0:W-:Y:S01]  /*1e50*/  STG.E.U8 desc[UR8][R2.64+0xe], R5 ;  /* 0x00000e0502007986 */ /* 0x0001e2000c101108 */
[----:B------:R-:W-:-:S02]  /*1e60*/  PRMT R23, R23, 0x7771, RZ ;  /* 0x0000777117177816 */ /* 0x000fc400000000ff */
[----:B------:R-:W-:Y:S01]  /*1e70*/  VIADD R25, R0, UR5 ;  /* 0x0000000500197c36 */ /* 0x000fe20008000000 */
[C---:B------:R-:W-:Y:S02]  /*1e80*/  PRMT R0, R22.reuse, 0x7770, RZ ;  /* 0x0000777016007816 */ /* 0x040fe400000000ff */
[----:B------:R-:W-:Y:S01]  /*1e90*/  PRMT R22, R22, 0x7771, RZ ;  /* 0x0000777116167816 */ /* 0x000fe200000000ff */
[----:B------:R1:W-:Y:S01]  /*1ea0*/  STG.E.U8 desc[UR8][R2.64+0xc], R27 ;  /* 0x00000c1b02007986 */ /* 0x0003e2000c101108 */
[----:B------:R-:W-:-:S03]  /*1eb0*/  IADD3 R26, PT, PT, R23, UR5, RZ ;  /* 0x00000005171a7c10 */ /* 0x000fc6000fffe0ff */
[----:B0-----:R-:W3:Y:S01]  /*1ec0*/  LDL.128 R4, [R1+0x40] ;  /* 0x0000400001047983 */ /* 0x001ee20000100c00 */
[----:B------:R-:W-:Y:S01]  /*1ed0*/  VIADD R23, R24, UR5 ;  /* 0x0000000518177c36 */ /* 0x000fe20008000000 */
[C---:B------:R-:W-:Y:S02]  /*1ee0*/  PRMT R24, R21.reuse, 0x7773, RZ ;  /* 0x0000777315187816 */ /* 0x040fe400000000ff */
[----:B------:R0:W-:Y:S01]  /*1ef0*/  STG.E.U8 desc[UR8][R2.64+0xb], R25 ;  /* 0x00000b1902007986 */ /* 0x0001e2000c101108 */
[----:B-1----:R-:W-:Y:S01]  /*1f00*/  VIADD R27, R22, UR5 ;  /* 0x00000005161b7c36 */ /* 0x002fe20008000000 */
[C---:B------:R-:W-:Y:S02]  /*1f10*/  PRMT R22, R21.reuse, 0x7770, RZ ;  /* 0x0000777015167816 */ /* 0x040fe400000000ff */
[----:B------:R1:W-:Y:S04]  /*1f20*/  STG.E.U8 desc[UR8][R2.64+0xa], R23 ;  /* 0x00000a1702007986 */ /* 0x0003e8000c101108 */
[----:B------:R4:W-:Y:S01]  /*1f30*/  STG.E.U8 desc[UR8][R2.64+0xd], R26 ;  /* 0x00000d1a02007986 */ /* 0x0009e2000c101108 */
[----:B0-----:R-:W-:Y:S01]  /*1f40*/  VIADD R25, R0, UR5 ;  /* 0x0000000500197c36 */ /* 0x001fe20008000000 */
[----:B------:R-:W-:-:S02]  /*1f50*/  PRMT R0, R21, 0x7772, RZ ;  /* 0x0000777215007816 */ /* 0x000fc400000000ff */
[----:B------:R0:W-:Y:S01]  /*1f60*/  STG.E.U8 desc[UR8][R2.64+0x9], R27 ;  /* 0x0000091b02007986 */ /* 0x0001e2000c101108 */
[----:B------:R-:W-:Y:S01]  /*1f70*/  PRMT R21, R21, 0x7771, RZ ;  /* 0x0000777115157816 */ /* 0x000fe200000000ff */
[----:B-1----:R-:W-:Y:S02]  /*1f80*/  VIADD R23, R24, UR5 ;  /* 0x0000000518177c36 */ /* 0x002fe40008000000 */
[----:B------:R1:W-:Y:S02]  /*1f90*/  STG.E.U8 desc[UR8][R2.64+0x8], R25 ;  /* 0x0000081902007986 */ /* 0x0003e4000c101108 */
[----:B------:R-:W-:Y:S01]  /*1fa0*/  VIADD R24, R21, UR5 ;  /* 0x0000000515187c36 */ /* 0x000fe20008000000 */
[----:B------:R-:W-:Y:S01]  /*1fb0*/  PRMT R21, R20, 0x7772, RZ ;  /* 0x0000777214157816 */ /* 0x000fe200000000ff */
[----:B----4-:R-:W-:Y:S01]  /*1fc0*/  VIADD R26, R0, UR5 ;  /* 0x00000005001a7c36 */ /* 0x010fe20008000000 */
[----:B------:R-:W-:Y:S01]  /*1fd0*/  PRMT R0, R20, 0x7773, RZ ;  /* 0x0000777314007816 */ /* 0x000fe200000000ff */
[----:B------:R4:W-:Y:S01]  /*1fe0*/  STG.E.U8 desc[UR8][R2.64+0x7], R23 ;  /* 0x0000071702007986 */ /* 0x0009e2000c101108 */
[----:B0-----:R-:W-:Y:S01]  /*1ff0*/  VIADD R27, R22, UR5 ;  /* 0x00000005161b7c36 */ /* 0x001fe20008000000 */
[----:B------:R-:W-:-:S02]  /*2000*/  PRMT R22, R20, 0x7770, RZ ;  /* 0x0000777014167816 */ /* 0x000fc400000000ff */
[----:B------:R-:W-:Y:S01]  /*2010*/  STG.E.U8 desc[UR8][R2.64+0x6], R26 ;  /* 0x0000061a02007986 */ /* 0x000fe2000c101108 */
[----:B------:R-:W-:Y:S02]  /*2020*/  PRMT R20, R20, 0x7771, RZ ;  /* 0x0000777114147816 */ /* 0x000fe400000000ff */
[----:B-1----:R-:W-:Y:S01]  /*2030*/  IADD3 R25, PT, PT, R0, UR5, RZ ;  /* 0x0000000500197c10 */ /* 0x002fe2000fffe0ff */
[----:B------:R-:W-:Y:S01]  /*2040*/  VIADD R22, R22, UR5 ;  /* 0x0000000516167c36 */ /* 0x000fe20008000000 */
[----:B------:R-:W-:Y:S01]  /*2050*/  PRMT R0, R19, 0x7773, RZ ;  /* 0x0000777313007816 */ /* 0x000fe200000000ff */
[----:B------:R-:W-:Y:S01]  /*2060*/  STG.E.U8 desc[UR8][R2.64+0x4], R27 ;  /* 0x0000041b02007986 */ /* 0x000fe2000c101108 */
[----:B----4-:R-:W-:Y:S02]  /*2070*/  VIADD R23, R21, UR5 ;  /* 0x0000000515177c36 */ /* 0x010fe40008000000 */
[----:B------:R-:W-:Y:S01]  /*2080*/  VIADD R21, R20, UR5 ;  /* 0x0000000514157c36 */ /* 0x000fe20008000000 */
[----:B------:R-:W-:Y:S04]  /*2090*/  STG.E.U8 desc[UR8][R2.64], R22 ;  /* 0x0000001602007986 */ /* 0x000fe8000c101108 */
[----:B------:R0:W-:Y:S01]  /*20a0*/  STG.E.U8 desc[UR8][R2.64+0x2], R23 ;  /* 0x0000021702007986 */ /* 0x0001e2000c101108 */
[----:B------:R-:W-:-:S03]  /*20b0*/  PRMT R20, R19, 0x7770, RZ ;  /* 0x0000777013147816 */ /* 0x000fc600000000ff */
[----:B------:R-:W-:Y:S04]  /*20c0*/  STG.E.U8 desc[UR8][R2.64+0x5], R24 ;  /* 0x0000051802007986 */ /* 0x000fe8000c101108 */
[----:B------:R1:W-:Y:S01]  /*20d0*/  STG.E.U8 desc[UR8][R2.64+0x3], R25 ;  /* 0x0000031902007986 */ /* 0x0003e2000c101108 */
[----:B0-----:R-:W-:Y:S01]  /*20e0*/  VIADD R23, R0, UR5 ;  /* 0x0000000500177c36 */ /* 0x001fe20008000000 */
[C---:B------:R-:W-:Y:S02]  /*20f0*/  PRMT R0, R19.reuse, 0x7772, RZ ;  /* 0x0000777213007816 */ /* 0x040fe400000000ff */
[----:B------:R-:W-:Y:S02]  /*2100*/  PRMT R19, R19, 0x7771, RZ ;  /* 0x0000777113137816 */ /* 0x000fe400000000ff */
[----:B------:R0:W-:Y:S03]  /*2110*/  STG.E.U8 desc[UR8][R2.64+0x1f], R23 ;  /* 0x00001f1702007986 */ /* 0x0001e6000c101108 */
[----:B------:R-:W-:Y:S01]  /*2120*/  VIADD R22, R19, UR5 ;  /* 0x0000000513167c36 */ /* 0x000fe20008000000 */
[----:B------:R4:W-:Y:S04]  /*2130*/  STG.E.U8 desc[UR8][R2.64+0x1], R21 ;  /* 0x0000011502007986 */ /* 0x0009e8000c101108 */
[----:B-1----:R-:W3:Y:S01]  /*2140*/  LDL.128 R24, [R1+0x50] ;  /* 0x0000500001187983 */ /* 0x002ee20000100c00 */
[----:B0-----:R-:W-:Y:S01]  /*2150*/  VIADD R23, R0, UR5 ;  /* 0x0000000500177c36 */ /* 0x001fe20008000000 */
[----:B------:R-:W-:-:S02]  /*2160*/  PRMT R0, R18, 0x7773, RZ ;  /* 0x0000777312007816 */ /* 0x000fc400000000ff */
[----:B------:R-:W-:Y:S01]  /*2170*/  STG.E.U8 desc[UR8][R2.64+0x1d], R22 ;  /* 0x00001d1602007986 */ /* 0x000fe2000c101108 */
[----:B----4-:R-:W-:Y:S01]  /*2180*/  VIADD R21, R20, UR5 ;  /* 0x0000000514157c36 */ /* 0x010fe20008000000 */
[----:B------:R-:W-:Y:S02]  /*2190*/  PRMT R20, R18, 0x7772, RZ ;  /* 0x0000777212147816 */ /* 0x000fe400000000ff */
[----:B------:R0:W-:Y:S02]  /*21a0*/  STG.E.U8 desc[UR8][R2.64+0x1e], R23 ;  /* 0x00001e1702007986 */ /* 0x0001e4000c101108 */
[----:B------:R-:W-:Y:S02]  /*21b0*/  IADD3 R19, PT, PT, R20, UR5, RZ ;  /* 0x0000000514137c10 */ /* 0x000fe4000fffe0ff */
[----:B------:R1:W-:Y:S04]  /*21c0*/  STG.E.U8 desc[UR8][R2.64+0x1c], R21 ;  /* 0x00001c1502007986 */ /* 0x0003e8000c101108 */
[----:B------:R4:W-:Y:S01]  /*21d0*/  STG.E.U8 desc[UR8][R2.64+0x1a], R19 ;  /* 0x00001a1302007986 */ /* 0x0009e2000c101108 */
[----:B0-----:R-:W-:Y:S01]  /*21e0*/  VIADD R23, R0, UR5 ;  /* 0x0000000500177c36 */ /* 0x001fe20008000000 */
[----:B------:R-:W-:-:S02]  /*21f0*/  PRMT R0, R18, 0x7770, RZ ;  /* 0x0000777012007816 */ /* 0x000fc400000000ff */
[----:B------:R-:W-:Y:S02]  /*2200*/  PRMT R18, R18, 0x7771, RZ ;  /* 0x0000777112127816 */ /* 0x000fe400000000ff */
[----:B------:R0:W-:Y:S01]  /*2210*/  STG.E.U8 desc[UR8][R2.64+0x1b], R23 ;  /* 0x00001b1702007986 */ /* 0x0001e2000c101108 */
[----:B------:R-:W-:Y:S01]  /*2220*/  VIADD R22, R0, UR5 ;  /* 0x0000000500167c36 */ /* 0x000fe20008000000 */
[C---:B------:R-:W-:Y:S01]  /*2230*/  PRMT R0, R17.reuse, 0x7772, RZ ;  /* 0x0000777211007816 */ /* 0x040fe200000000ff */
[----:B-1----:R-:W-:Y:S01]  /*2240*/  VIADD R21, R18, UR5 ;  /* 0x0000000512157c36 */ /* 0x002fe20008000000 */
[C---:B----4-:R-:W-:Y:S02]  /*2250*/  PRMT R19, R17.reuse, 0x7773, RZ ;  /* 0x0000777311137816 */ /* 0x050fe400000000ff */
[C---:B------:R-:W-:Y:S01]  /*2260*/  PRMT R18, R17.reuse, 0x7770, RZ ;  /* 0x0000777011127816 */ /* 0x040fe200000000ff */
[----:B------:R-:W-:Y:S01]  /*2270*/  STG.E.U8 desc[UR8][R2.64+0x18], R22 ;  /* 0x0000181602007986 */ /* 0x000fe2000c101108 */
[----:B------:R-:W-:Y:S01]  /*2280*/  PRMT R17, R17, 0x7771, RZ ;  /* 0x0000777111117816 */ /* 0x000fe200000000ff */
[----:B------:R-:W-:-:S02]  /*2290*/  VIADD R20, R19, UR5 ;  /* 0x0000000513147c36 */ /* 0x000fc40008000000 */
[----:B------:R1:W-:Y:S01]  /*22a0*/  STG.E.U8 desc[UR8][R2.64+0x19], R21 ;  /* 0x0000191502007986 */ /* 0x0003e2000c101108 */
[----:B0-----:R-:W-:Y:S01]  /*22b0*/  VIADD R23, R0, UR5 ;  /* 0x0000000500177c36 */ /* 0x001fe20008000000 */
[----:B------:R-:W-:Y:S01]  /*22c0*/  PRMT R0, R16, 0x7773, RZ ;  /* 0x0000777310007816 */ /* 0x000fe200000000ff */
[----:B------:R-:W-:Y:S01]  /*22d0*/  VIADD R19, R18, UR5 ;  /* 0x0000000512137c36 */ /* 0x000fe20008000000 */
[----:B------:R-:W-:Y:S04]  /*22e0*/  STG.E.U8 desc[UR8][R2.64+0x17], R20 ;  /* 0x0000171402007986 */ /* 0x000fe8000c101108 */
[----:B------:R0:W-:Y:S01]  /*22f0*/  STG.E.U8 desc[UR8][R2.64+0x14], R19 ;  /* 0x0000141302007986 */ /* 0x0001e2000c101108 */
[----:B-1----:R-:W-:-:S03]  /*2300*/  VIADD R21, R17, UR5 ;  /* 0x0000000511157c36 */ /* 0x002fc60008000000 */
[----:B------:R-:W-:Y:S01]  /*2310*/  STG.E.U8 desc[UR8][R2.64+0x16], R23 ;  /* 0x0000161702007986 */ /* 0x000fe2000c101108 */
[----:B------:R-:W-:Y:S01]  /*2320*/  VIADD R17, R0, UR5 ;  /* 0x0000000500117c36 */ /* 0x000fe20008000000 */
[----:B------:R-:W-:Y:S02]  /*2330*/  PRMT R0, R16, 0x7772, RZ ;  /* 0x0000777210007816 */ /* 0x000fe400000000ff */
[----:B------:R1:W-:Y:S03]  /*2340*/  STG.E.U8 desc[UR8][R2.64+0x15], R21 ;  /* 0x0000151502007986 */ /* 0x0003e6000c101108 */
[----:B------:R-:W-:Y:S01]  /*2350*/  VIADD R18, R0, UR5 ;  /* 0x0000000500127c36 */ /* 0x000fe20008000000 */
[C---:B------:R-:W-:Y:S01]  /*2360*/  PRMT R0, R16.reuse, 0x7770, RZ ;  /* 0x0000777010007816 */ /* 0x040fe200000000ff */
[----:B------:R4:W-:Y:S01]  /*2370*/  STG.E.U8 desc[UR8][R2.64+0x13], R17 ;  /* 0x0000131102007986 */ /* 0x0009e2000c101108 */
[----:B------:R-:W-:-:S05]  /*2380*/  PRMT R16, R16, 0x7771, RZ ;  /* 0x0000777110107816 */ /* 0x000fca00000000ff */
[----:B0-----:R-:W-:Y:S01]  /*2390*/  VIADD R19, R16, UR5 ;  /* 0x0000000510137c36 */ /* 0x001fe20008000000 */
[C---:B-----5:R-:W-:Y:S01]  /*23a0*/  PRMT R16, R15.reuse, 0x7772, RZ ;  /* 0x000077720f107816 */ /* 0x060fe200000000ff */
[----:B-1----:R-:W5:Y:S04]  /*23b0*/  LDL.128 R20, [R1+0x60] ;  /* 0x0000600001147983 */ /* 0x002f680000100c00 */
[----:B------:R-:W-:Y:S01]  /*23c0*/  VIADD R16, R16, UR5 ;  /* 0x0000000510107c36 */ /* 0x000fe20008000000 */
[----:B----4-:R-:W-:Y:S01]  /*23d0*/  IADD3 R17, PT, PT, R0, UR5, RZ ;  /* 0x0000000500117c10 */ /* 0x010fe2000fffe0ff */
[----:B------:R0:W-:Y:S01]  /*23e0*/  STG.E.U8 desc[UR8][R2.64+0x12], R18 ;  /* 0x0000121202007986 */ /* 0x0001e2000c101108 */
[----:B------:R-:W-:-:S03]  /*23f0*/  PRMT R0, R15, 0x7773, RZ ;  /* 0x000077730f007816 */ /* 0x000fc600000000ff */
[----:B------:R1:W-:Y:S02]  /*2400*/  STG.E.U8 desc[UR8][R2.64+0x2e], R16 ;  /* 0x00002e1002007986 */ /* 0x0003e4000c101108 */
[----:B------:R-:W-:Y:S02]  /*2410*/  VIADD R0, R0, UR5 ;  /* 0x0000000500007c36 */ /* 0x000fe40008000000 */
[----:B------:R4:W-:Y:S04]  /*2420*/  STG.E.U8 desc[UR8][R2.64+0x10], R17 ;  /* 0x0000101102007986 */ /* 0x0009e8000c101108 */
[----:B------:R2:W-:Y:S01]  /*2430*/  STG.E.U8 desc[UR8][R2.64+0x2f], R0 ;  /* 0x00002f0002007986 */ /* 0x0005e2000c101108 */
[----:B0-----:R-:W-:Y:S02]  /*2440*/  PRMT R18, R14, 0x7773, RZ ;  /* 0x000077730e127816 */ /* 0x001fe400000000ff */
[C---:B-1----:R-:W-:Y:S01]  /*2450*/  PRMT R16, R15.reuse, 0x7770, RZ ;  /* 0x000077700f107816 */ /* 0x042fe200000000ff */
[----:B------:R0:W-:Y:S01]  /*2460*/  STG.E.U8 desc[UR8][R2.64+0x11], R19 ;  /* 0x0000111302007986 */ /* 0x0001e2000c101108 */
[----:B------:R-:W-:Y:S01]  /*2470*/  PRMT R15, R15, 0x7771, RZ ;  /* 0x000077710f0f7816 */ /* 0x000fe200000000ff */
[----:B----4-:R-:W-:-:S04]  /*2480*/  VIADD R17, R18, UR5 ;  /* 0x0000000512117c36 */ /* 0x010fc80008000000 */
[----:B------:R-:W-:Y:S01]  /*2490*/  VIADD R15, R15, UR5 ;  /* 0x000000050f0f7c36 */ /* 0x000fe20008000000 */
[----:B--2---:R-:W-:Y:S01]  /*24a0*/  PRMT R0, R14, 0x7772, RZ ;  /* 0x000077720e007816 */ /* 0x004fe200000000ff */
[----:B------:R-:W-:Y:S04]  /*24b0*/  STG.E.U8 desc[UR8][R2.64+0x2b], R17 ;  /* 0x00002b1102007986 */ /* 0x000fe8000c101108 */
[----:B------:R1:W-:Y:S01]  /*24c0*/  STG.E.U8 desc[UR8][R2.64+0x2d], R15 ;  /* 0x00002d0f02007986 */ /* 0x0003e2000c101108 */
[----:B0-----:R-:W-:Y:S02]  /*24d0*/  VIADD R19, R16, UR5 ;  /* 0x0000000510137c36 */ /* 0x001fe40008000000 */
[----:B------:R-:W-:Y:S01]  /*24e0*/  VIADD R18, R0, UR5 ;  /* 0x0000000500127c36 */ /* 0x000fe20008000000 */
[----:B------:R-:W-:-:S02]  /*24f0*/  PRMT R0, R13, 0x7773, RZ ;  /* 0x000077730d007816 */ /* 0x000fc400000000ff */
[----:B------:R0:W-:Y:S04]  /*2500*/  STG.E.U8 desc[UR8][R2.64+0x2c], R19 ;  /* 0x00002c1302007986 */ /* 0x0001e8000c101108 */
[----:B------:R-:W-:Y:S01]  /*2510*/  STG.E.U8 desc[UR8][R2.64+0x2a], R18 ;  /* 0x00002a1202007986 */ /* 0x000fe2000c101108 */
[C---:B-1----:R-:W-:Y:S02]  /*2520*/  PRMT R15, R14.reuse, 0x7770, RZ ;  /* 0x000077700e0f7816 */ /* 0x042fe400000000ff */
[----:B------:R-:W-:-:S03]  /*2530*/  PRMT R14, R14, 0x7771, RZ ;  /* 0x000077710e0e7816 */ /* 0x000fc600000000ff */
[----:B------:R-:W-:Y:S01]  /*2540*/  VIADD R16, R15, UR5 ;  /* 0x000000050f107c36 */ /* 0x000fe20008000000 */
[----:B------:R-:W-:Y:S01]  /*2550*/  IADD3 R14, PT, PT, R14, UR5, RZ ;  /* 0x000000050e0e7c10 */ /* 0x000fe2000fffe0ff */
[----:B0-----:R-:W-:Y:S01]  /*2560*/  VIADD R19, R0, UR5 ;  /* 0x0000000500137c36 */ /* 0x001fe20008000000 */
[----:B------:R-:W-:Y:S02]  /*2570*/  PRMT R15, R13, 0x7770, RZ ;  /* 0x000077700d0f7816 */ /* 0x000fe400000000ff */
[----:B------:R-:W-:Y:S04]  /*2580*/  STG.E.U8 desc[UR8][R2.64+0x28], R16 ;  /* 0x0000281002007986 */ /* 0x000fe8000c101108 */
[----:B------:R0:W-:Y:S01]  /*2590*/  STG.E.U8 desc[UR8][R2.64+0x29], R14 ;  /* 0x0000290e02007986 */ /* 0x0001e2000c101108 */
[----:B------:R-:W-:-:S03]  /*25a0*/  VIADD R15, R15, UR5 ;  /* 0x000000050f0f7c36 */ /* 0x000fc60008000000 */
[----:B------:R-:W-:Y:S01]  /*25b0*/  STG.E.U8 desc[UR8][R2.64+0x27], R19 ;  /* 0x0000271302007986 */ /* 0x000fe2000c101108 */
[----:B------:R-:W-:-:S03]  /*25c0*/  PRMT R0, R12, 0x7773, RZ ;  /* 0x000077730c007816 */ /* 0x000fc600000000ff */
[----:B------:R-:W-:Y:S01]  /*25d0*/  STG.E.U8 desc[UR8][R2.64+0x24], R15 ;  /* 0x0000240f02007986 */ /* 0x000fe2000c101108 */
[----:B0-----:R-:W-:-:S05]  /*25e0*/  PRMT R14, R13, 0x7772, RZ ;  /* 0x000077720d0e7816 */ /* 0x001fca00000000ff */
[----:B------:R-:W-:-:S05]  /*25f0*/  VIADD R17, R14, UR5 ;  /* 0x000000050e117c36 */ /* 0x000fca0008000000 */
[----:B------:R0:W-:Y:S04]  /*2600*/  STG.E.U8 desc[UR8][R2.64+0x26], R17 ;  /* 0x0000261102007986 */ /* 0x0001e8000c101108 */
[----:B0-----:R-:W2:Y:S01]  /*2610*/  LDL.128 R16, [R1+0x70] ;  /* 0x0000700001107983 */ /* 0x001ea20000100c00 */
[----:B------:R-:W-:Y:S01]  /*2620*/  PRMT R13, R13, 0x7771, RZ ;  /* 0x000077710d0d7816 */ /* 0x000fe200000000ff */
[----:B------:R-:W-:Y:S01]  /*2630*/  VIADD R15, R0, UR5 ;  /* 0x00000005000f7c36 */ /* 0x000fe20008000000 */
[----:B------:R-:W-:-:S03]  /*2640*/  PRMT R0, R12, 0x7772, RZ ;  /* 0x000077720c007816 */ /* 0x000fc600000000ff */
[----:B------:R-:W-:Y:S01]  /*2650*/  VIADD R14, R13, UR5 ;  /* 0x000000050d0e7c36 */ /* 0x000fe20008000000 */
[----:B------:R0:W-:Y:S01]  /*2660*/  STG.E.U8 desc[UR8][R2.64+0x23], R15 ;  /* 0x0000230f02007986 */ /* 0x0001e2000c101108 */
[----:B------:R-:W-:Y:S01]  /*2670*/  VIADD R13, R0, UR5 ;  /* 0x00000005000d7c36 */ /* 0x000fe20008000000 */
[C---:B------:R-:W-:Y:S02]  /*2680*/  PRMT R0, R12.reuse, 0x7770, RZ ;  /* 0x000077700c007816 */ /* 0x040fe400000000ff */
[----:B------:R1:W-:Y:S01]  /*2690*/  STG.E.U8 desc[UR8][R2.64+0x25], R14 ;  /* 0x0000250e02007986 */ /* 0x0003e2000c101108 */
[----:B------:R-:W-:Y:S02]  /*26a0*/  PRMT R12, R12, 0x7771, RZ ;  /* 0x000077710c0c7816 */ /* 0x000fe400000000ff */
[----:B------:R-:W-:Y:S01]  /*26b0*/  VIADD R0, R0, UR5 ;  /* 0x0000000500007c36 */ /* 0x000fe20008000000 */
[----:B------:R4:W-:Y:S02]  /*26c0*/  STG.E.U8 desc[UR8][R2.64+0x22], R13 ;  /* 0x0000220d02007986 */ /* 0x0009e4000c101108 */
[----:B------:R-:W-:Y:S01]  /*26d0*/  VIADD R12, R12, UR5 ;  /* 0x000000050c0c7c36 */ /* 0x000fe20008000000 */
[C---:B0-----:R-:W-:Y:S01]  /*26e0*/  PRMT R15, R11.reuse, 0x7772, RZ ;  /* 0x000077720b0f7816 */ /* 0x041fe200000000ff */
[----:B------:R0:W-:Y:S01]  /*26f0*/  STG.E.U8 desc[UR8][R2.64+0x20], R0 ;  /* 0x0000200002007986 */ /* 0x0001e2000c101108 */
[----:B-1----:R-:W-:-:S03]  /*2700*/  PRMT R14, R11, 0x7773, RZ ;  /* 0x000077730b0e7816 */ /* 0x002fc600000000ff */
[----:B------:R-:W-:Y:S01]  /*2710*/  VIADD R15, R15, UR5 ;  /* 0x000000050f0f7c36 */ /* 0x000fe20008000000 */
[----:B------:R-:W-:Y:S01]  /*2720*/  STG.E.U8 desc[UR8][R2.64+0x21], R12 ;  /* 0x0000210c02007986 */ /* 0x000fe2000c101108 */
[C---:B----4-:R-:W-:Y:S02]  /*2730*/  PRMT R13, R11.reuse, 0x7770, RZ ;  /* 0x000077700b0d7816 */ /* 0x050fe400000000ff */
[----:B------:R-:W-:Y:S01]  /*2740*/  PRMT R11, R11, 0x7771, RZ ;  /* 0x000077710b0b7816 */ /* 0x000fe200000000ff */
[----:B------:R-:W-:Y:S01]  /*2750*/  STG.E.U8 desc[UR8][R2.64+0x3e], R15 ;  /* 0x00003e0f02007986 */ /* 0x000fe2000c101108 */
[----:B0-----:R-:W-:Y:S01]  /*2760*/  IADD3 R0, PT, PT, R14, UR5, RZ ;  /* 0x000000050e007c10 */ /* 0x001fe2000fffe0ff */
[----:B------:R-:W-:Y:S01]  /*2770*/  VIADD R13, R13, UR5 ;  /* 0x000000050d0d7c36 */ /* 0x000fe20008000000 */
[----:B------:R-:W-:Y:S01]  /*2780*/  PRMT R14, R10, 0x7773, RZ ;  /* 0x000077730a0e7816 */ /* 0x000fe200000000ff */
[----:B------:R-:W-:Y:S02]  /*2790*/  VIADD R11, R11, UR5 ;  /* 0x000000050b0b7c36 */ /* 0x000fe40008000000 */
[----:B------:R0:W-:Y:S02]  /*27a0*/  STG.E.U8 desc[UR8][R2.64+0x3f], R0 ;  /* 0x00003f0002007986 */ /* 0x0001e4000c101108 */
[----:B------:R-:W-:-:S02]  /*27b0*/  VIADD R14, R14, UR5 ;  /* 0x000000050e0e7c36 */ /* 0x000fc40008000000 */
[----:B------:R1:W-:Y:S04]  /*27c0*/  STG.E.U8 desc[UR8][R2.64+0x3d], R11 ;  /* 0x00003d0b02007986 */ /* 0x0003e8000c101108 */
[----:B------:R4:W-:Y:S01]  /*27d0*/  STG.E.U8 desc[UR8][R2.64+0x3c], R13 ;  /* 0x00003c0d02007986 */ /* 0x0009e2000c101108 */
[----:B0-----:R-:W-:-:S03]  /*27e0*/  PRMT R0, R10, 0x7772, RZ ;  /* 0x000077720a007816 */ /* 0x001fc600000000ff */
[----:B------:R0:W-:Y:S01]  /*27f0*/  STG.E.U8 desc[UR8][R2.64+0x3b], R14 ;  /* 0x00003b0e02007986 */ /* 0x0001e2000c101108 */
[----:B-1----:R-:W-:Y:S01]  /*2800*/  PRMT R11, R10, 0x7770, RZ ;  /* 0x000077700a0b7816 */ /* 0x002fe200000000ff */
[----:B------:R-:W-:Y:S01]  /*2810*/  VIADD R12, R0, UR5 ;  /* 0x00000005000c7c36 */ /* 0x000fe20008000000 */
[----:B------:R-:W-:Y:S02]  /*2820*/  PRMT R10, R10, 0x7771, RZ ;  /* 0x000077710a0a7816 */ /* 0x000fe400000000ff */
[----:B------:R-:W-:Y:S01]  /*2830*/  PRMT R0, R9, 0x7773, RZ ;  /* 0x0000777309007816 */ /* 0x000fe200000000ff */
[----:B------:R-:W-:Y:S01]  /*2840*/  VIADD R15, R11, UR5 ;  /* 0x000000050b0f7c36 */ /* 0x000fe20008000000 */
[C---:B------:R-:W-:Y:S01]  /*2850*/  PRMT R11, R9.reuse, 0x7770, RZ ;  /* 0x00007770090b7816 */ /* 0x040fe200000000ff */
[----:B----4-:R-:W-:Y:S01]  /*2860*/  VIADD R13, R10, UR5 ;  /* 0x000000050a0d7c36 */ /* 0x010fe20008000000 */
[C---:B------:R-:W-:Y:S01]  /*2870*/  PRMT R10, R9.reuse, 0x7772, RZ ;  /* 0x00007772090a7816 */ /* 0x040fe200000000ff */
[----:B------:R1:W-:Y:S01]  /*2880*/  STG.E.U8 desc[UR8][R2.64+0x3a], R12 ;  /* 0x00003a0c02007986 */ /* 0x0003e2000c101108 */
[----:B------:R-:W-:Y:S01]  /*2890*/  PRMT R9, R9, 0x7771, RZ ;  /* 0x0000777109097816 */ /* 0x000fe200000000ff */
[----:B------:R-:W-:Y:S01]  /*28a0*/  VIADD R11, R11, UR5 ;  /* 0x000000050b0b7c36 */ /* 0x000fe20008000000 */
[----:B0-----:R-:W-:Y:S01]  /*28b0*/  IADD3 R14, PT, PT, R10, UR5, RZ ;  /* 0x000000050a0e7c10 */ /* 0x001fe2000fffe0ff */
[----:B------:R0:W-:Y:S01]  /*28c0*/  STG.E.U8 desc[UR8][R2.64+0x39], R13 ;  /* 0x0000390d02007986 */ /* 0x0001e2000c101108 */
[----:B------:R-:W-:-:S03]  /*28d0*/  PRMT R10, R8, 0x7770, RZ ;  /* 0x00007770080a7816 */ /* 0x000fc600000000ff */
[----:B------:R4:W-:Y:S01]  /*28e0*/  STG.E.U8 desc[UR8][R2.64+0x38], R15 ;  /* 0x0000380f02007986 */ /* 0x0009e2000c101108 */
[----:B-1----:R-:W-:Y:S01]  /*28f0*/  VIADD R12, R9, UR5 ;  /* 0x00000005090c7c36 */ /* 0x002fe20008000000 */
[----:B------:R-:W-:Y:S02]  /*2900*/  PRMT R9, R8, 0x7772, RZ ;  /* 0x0000777208097816 */ /* 0x000fe400000000ff */
[----:B------:R1:W-:Y:S01]  /*2910*/  STG.E.U8 desc[UR8][R2.64+0x34], R11 ;  /* 0x0000340b02007986 */ /* 0x0003e2000c101108 */
[----:B0-----:R-:W-:Y:S01]  /*2920*/  VIADD R13, R0, UR5 ;  /* 0x00000005000d7c36 */ /* 0x001fe20008000000 */
[C---:B------:R-:W-:Y:S02]  /*2930*/  PRMT R0, R8.reuse, 0x7773, RZ ;  /* 0x0000777308007816 */ /* 0x040fe400000000ff */
[----:B------:R-:W-:Y:S01]  /*2940*/  STG.E.U8 desc[UR8][R2.64+0x36], R14 ;  /* 0x0000360e02007986 */ /* 0x000fe2000c101108 */
[----:B------:R-:W-:Y:S02]  /*2950*/  PRMT R8, R8, 0x7771, RZ ;  /* 0x0000777108087816 */ /* 0x000fe400000000ff */
[----:B----4-:R-:W-:Y:S01]  /*2960*/  VIADD R15, R0, UR5 ;  /* 0x00000005000f7c36 */ /* 0x010fe20008000000 */
[----:B---3--:R-:W-:Y:S01]  /*2970*/  PRMT R0, R7, 0x7773, RZ ;  /* 0x0000777307007816 */ /* 0x008fe200000000ff */
[----:B------:R0:W-:Y:S01]  /*2980*/  STG.E.U8 desc[UR8][R2.64+0x37], R13 ;  /* 0x0000370d02007986 */ /* 0x0001e2000c101108 */
[----:B-1----:R-:W-:-:S03]  /*2990*/  VIADD R11, R8, UR5 ;  /* 0x00000005080b7c36 */ /* 0x002fc60008000000 */
[----:B------:R-:W-:Y:S01]  /*29a0*/  VIADD R8, R0, UR5 ;  /* 0x0000000500087c36 */ /* 0x000fe20008000000 */
[----:B------:R-:W-:Y:S01]  /*29b0*/  PRMT R0, R7, 0x7771, RZ ;  /* 0x0000777107007816 */ /* 0x000fe200000000ff */
[----:B------:R1:W-:Y:S04]  /*29c0*/  STG.E.U8 desc[UR8][R2.64+0x33], R15 ;  /* 0x0000330f02007986 */ /* 0x0003e8000c101108 */
[----:B------:R3:W-:Y:S01]  /*29d0*/  STG.E.U8 desc[UR8][R2.64+0x35], R12 ;  /* 0x0000350c02007986 */ /* 0x0007e2000c101108 */
[----:B0-----:R-:W-:Y:S02]  /*29e0*/  VIADD R13, R9, UR5 ;  /* 0x00000005090d7c36 */ /* 0x001fe40008000000 */
[----:B------:R-:W-:Y:S01]  /*29f0*/  VIADD R9, R10, UR5 ;  /* 0x000000050a097c36 */ /* 0x000fe20008000000 */
[C---:B------:R-:W-:Y:S01]  /*2a00*/  PRMT R10, R7.reuse, 0x7772, RZ ;  /* 0x00007772070a7816 */ /* 0x040fe200000000ff */
[----:B------:R-:W-:Y:S01]  /*2a10*/  STG.E.U8 desc[UR8][R2.64+0x31], R11 ;  /* 0x0000310b02007986 */ /* 0x000fe2000c101108 */
[----:B------:R-:W-:-:S03]  /*2a20*/  PRMT R7, R7, 0x7770, RZ ;  /* 0x0000777007077816 */ /* 0x000fc600000000ff */
[----:B------:R0:W-:Y:S01]  /*2a30*/  STG.E.U8 desc[UR8][R2.64+0x32], R13 ;  /* 0x0000320d02007986 */ /* 0x0001e2000c101108 */
[----:B-1----:R-:W-:Y:S01]  /*2a40*/  IADD3 R15, PT, PT, R7, UR5, RZ ;  /* 0x00000005070f7c10 */ /* 0x002fe2000fffe0ff */
[----:B------:R-:W-:Y:S01]  /*2a50*/  VIADD R10, R10, UR5 ;  /* 0x000000050a0a7c36 */ /* 0x000fe20008000000 */
[----:B------:R-:W-:Y:S01]  /*2a60*/  PRMT R7, R6, 0x7772, RZ ;  /* 0x0000777206077816 */ /* 0x000fe200000000ff */
[----:B------:R-:W-:Y:S04]  /*2a70*/  STG.E.U8 desc[UR8][R2.64+0x30], R9 ;  /* 0x0000300902007986 */ /* 0x000fe8000c101108 */
[----:B------:R1:W-:Y:S01]  /*2a80*/  STG.E.U8 desc[UR8][R2.64+0x4c], R15 ;  /* 0x00004c0f02007986 */ /* 0x0003e2000c101108 */
[----:B---3--:R-:W-:Y:S02]  /*2a90*/  VIADD R12, R7, UR5 ;  /* 0x00000005070c7c36 */ /* 0x008fe40008000000 */
[----:B0-----:R-:W-:Y:S01]  /*2aa0*/  VIADD R13, R0, UR5 ;  /* 0x00000005000d7c36 */ /* 0x001fe20008000000 */
[----:B------:R-:W-:Y:S01]  /*2ab0*/  PRMT R0, R6, 0x7773, RZ ;  /* 0x0000777306007816 */ /* 0x000fe200000000ff */
[----:B------:R-:W-:Y:S04]  /*2ac0*/  STG.E.U8 desc[UR8][R2.64+0x4f], R8 ;  /* 0x00004f0802007986 */ /* 0x000fe8000c101108 */
[----:B------:R-:W-:Y:S01]  /*2ad0*/  VIADD R14, R0, UR5 ;  /* 0x00000005000e7c36 */ /* 0x000fe20008000000 */
[C---:B------:R-:W-:Y:S01]  /*2ae0*/  PRMT R0, R6.reuse, 0x7770, RZ ;  /* 0x0000777006007816 */ /* 0x040fe200000000ff */
[----:B------:R0:W-:Y:S01]  /*2af0*/  STG.E.U8 desc[UR8][R2.64+0x4d], R13 ;  /* 0x00004d0d02007986 */ /* 0x0001e2000c101108 */
[----:B------:R-:W-:-:S03]  /*2b00*/  PRMT R6, R6, 0x7771, RZ ;  /* 0x0000777106067816 */ /* 0x000fc600000000ff */
[----:B------:R3:W-:Y:S02]  /*2b10*/  STG.E.U8 desc[UR8][R2.64+0x4b], R14 ;  /* 0x00004b0e02007986 */ /* 0x0007e4000c101108 */
[----:B-1----:R-:W-:Y:S02]  /*2b20*/  VIADD R15, R6, UR5 ;  /* 0x00000005060f7c36 */ /* 0x002fe40008000000 */
[----:B------:R1:W-:Y:S01]  /*2b30*/  STG.E.U8 desc[UR8][R2.64+0x4e], R10 ;  /* 0x00004e0a02007986 */ /* 0x0003e2000c101108 */
[----:B0-----:R-:W-:Y:S01]  /*2b40*/  VIADD R13, R0, UR5 ;  /* 0x00000005000d7c36 */ /* 0x001fe20008000000 */
[----:B------:R-:W-:-:S05]  /*2b50*/  PRMT R0, R5, 0x7772, RZ ;  /* 0x0000777205007816 */ /* 0x000fca00000000ff */
[----:B---3--:R-:W-:Y:S01]  /*2b60*/  VIADD R14, R0, UR5 ;  /* 0x00000005000e7c36 */ /* 0x008fe20008000000 */
[----:B------:R-:W-:Y:S01]  /*2b70*/  PRMT R0, R4, 0x7773, RZ ;  /* 0x0000777304007816 */ /* 0x000fe200000000ff */
[----:B------:R0:W-:Y:S01]  /*2b80*/  STG.E.U8 desc[UR8][R2.64+0x49], R15 ;  /* 0x0000490f02007986 */ /* 0x0001e2000c101108 */
[C---:B------:R-:W-:Y:S02]  /*2b90*/  PRMT R6, R5.reuse, 0x7770, RZ ;  /* 0x0000777005067816 */ /* 0x040fe400000000ff */
[C---:B------:R-:W-:Y:S01]  /*2ba0*/  PRMT R7, R5.reuse, 0x7773, RZ ;  /* 0x0000777305077816 */ /* 0x040fe200000000ff */
[----:B------:R3:W-:Y:S01]  /*2bb0*/  STG.E.U8 desc[UR8][R2.64+0x4a], R12 ;  /* 0x00004a0c02007986 */ /* 0x0007e2000c101108 */
[----:B------:R-:W-:Y:S01]  /*2bc0*/  PRMT R5, R5, 0x7771, RZ ;  /* 0x0000777105057816 */ /* 0x000fe200000000ff */
[----:B------:R-:W-:Y:S02]  /*2bd0*/  VIADD R6, R6, UR5 ;  /* 0x0000000506067c36 */ /* 0x000fe40008000000 */
[----:B-1----:R-:W4:Y:S01]  /*2be0*/  LDL.128 R8, [R1+0x80] ;  /* 0x0000800001087983 */ /* 0x002f220000100c00 */
[----:B------:R-:W-:-:S02]  /*2bf0*/  VIADD R7, R7, UR5 ;  /* 0x0000000507077c36 */ /* 0x000fc40008000000 */
[----:B0-----:R-:W-:Y:S01]  /*2c00*/  VIADD R15, R0, UR5 ;  /* 0x00000005000f7c36 */ /* 0x001fe20008000000 */
[C---:B------:R-:W-:Y:S01]  /*2c10*/  PRMT R0, R4.reuse, 0x7772, RZ ;  /* 0x0000777204007816 */ /* 0x040fe200000000ff */
[----:B------:R0:W-:Y:S01]  /*2c20*/  STG.E.U8 desc[UR8][R2.64+0x48], R13 ;  /* 0x0000480d02007986 */ /* 0x0001e2000c101108 */
[----:B---3--:R-:W-:Y:S02]  /*2c30*/  IADD3 R12, PT, PT, R5, UR5, RZ ;  /* 0x00000005050c7c10 */ /* 0x008fe4000fffe0ff */
[C---:B------:R-:W-:Y:S01]  /*2c40*/  PRMT R5, R4.reuse, 0x7771, RZ ;  /* 0x0000777104057816 */ /* 0x040fe200000000ff */
[----:B------:R1:W-:Y:S01]  /*2c50*/  STG.E.U8 desc[UR8][R2.64+0x44], R6 ;  /* 0x0000440602007986 */ /* 0x0003e2000c101108 */
[----:B------:R-:W-:-:S03]  /*2c60*/  PRMT R4, R4, 0x7770, RZ ;  /* 0x0000777004047816 */ /* 0x000fc600000000ff */
[----:B------:R3:W-:Y:S01]  /*2c70*/  STG.E.U8 desc[UR8][R2.64+0x47], R7 ;  /* 0x0000470702007986 */ /* 0x0007e2000c101108 */
[----:B------:R-:W-:Y:S02]  /*2c80*/  VIADD R5, R5, UR5 ;  /* 0x0000000505057c36 */ /* 0x000fe40008000000 */
[----:B0-----:R-:W-:Y:S01]  /*2c90*/  VIADD R13, R0, UR5 ;  /* 0x00000005000d7c36 */ /* 0x001fe20008000000 */
[C---:B------:R-:W-:Y:S01]  /*2ca0*/  PRMT R0, R27.reuse, 0x7772, RZ ;  /* 0x000077721b007816 */ /* 0x040fe200000000ff */
[----:B------:R0:W-:Y:S01]  /*2cb0*/  STG.E.U8 desc[UR8][R2.64+0x45], R12 ;  /* 0x0000450c02007986 */ /* 0x0001e2000c101108 */
[----:B-1----:R-:W-:-:S03]  /*2cc0*/  PRMT R6, R27, 0x7773, RZ ;  /* 0x000077731b067816 */ /* 0x002fc600000000ff */
[----:B------:R1:W-:Y:S01]  /*2cd0*/  STG.E.U8 desc[UR8][R2.64+0x43], R15 ;  /* 0x0000430f02007986 */ /* 0x0003e2000c101108 */
[----:B---3--:R-:W-:Y:S01]  /*2ce0*/  VIADD R7, R4, UR5 ;  /* 0x0000000504077c36 */ /* 0x008fe20008000000 */
[C---:B------:R-:W-:Y:S01]  /*2cf0*/  PRMT R4, R27.reuse, 0x7770, RZ ;  /* 0x000077701b047816 */ /* 0x040fe200000000ff */
[----:B------:R-:W-:Y:S01]  /*2d00*/  VIADD R6, R6, UR5 ;  /* 0x0000000506067c36 */ /* 0x000fe20008000000 */
[----:B------:R-:W-:Y:S01]  /*2d10*/  STG.E.U8 desc[UR8][R2.64+0x42], R13 ;  /* 0x0000420d02007986 */ /* 0x000fe2000c101108 */
[----:B------:R-:W-:Y:S01]  /*2d20*/  PRMT R27, R27, 0x7771, RZ ;  /* 0x000077711b1b7816 */ /* 0x000fe200000000ff */
[----:B0-----:R-:W-:Y:S01]  /*2d30*/  VIADD R12, R0, UR5 ;  /* 0x00000005000c7c36 */ /* 0x001fe20008000000 */
[----:B------:R-:W-:Y:S01]  /*2d40*/  PRMT R0, R26, 0x7772, RZ ;  /* 0x000077721a007816 */ /* 0x000fe200000000ff */
[----:B------:R0:W-:Y:S01]  /*2d50*/  STG.E.U8 desc[UR8][R2.64+0x5f], R6 ;  /* 0x00005f0602007986 */ /* 0x0001e2000c101108 */
[----:B-1----:R-:W-:-:S03]  /*2d60*/  VIADD R15, R4, UR5 ;  /* 0x00000005040f7c36 */ /* 0x002fc60008000000 */
[----:B------:R1:W-:Y:S04]  /*2d70*/  STG.E.U8 desc[UR8][R2.64+0x5e], R12 ;  /* 0x00005e0c02007986 */ /* 0x0003e8000c101108 */
[----:B------:R3:W-:Y:S01]  /*2d80*/  STG.E.U8 desc[UR8][R2.64+0x5c], R15 ;  /* 0x00005c0f02007986 */ /* 0x0007e2000c101108 */
[----:B0-----:R-:W-:-:S03]  /*2d90*/  PRMT R6, R26, 0x7773, RZ ;  /* 0x000077731a067816 */ /* 0x001fc600000000ff */
[----:B------:R0:W-:Y:S01]  /*2da0*/  STG.E.U8 desc[UR8][R2.64+0x46], R14 ;  /* 0x0000460e02007986 */ /* 0x0001e2000c101108 */
[----:B-1----:R-:W-:Y:S01]  /*2db0*/  VIADD R12, R0, UR5 ;  /* 0x00000005000c7c36 */ /* 0x002fe20008000000 */
[C---:B------:R-:W-:Y:S02]  /*2dc0*/  PRMT R0, R25.reuse, 0x7773, RZ ;  /* 0x0000777319007816 */ /* 0x040fe400000000ff */
[----:B------:R-:W-:Y:S01]  /*2dd0*/  STG.E.U8 desc[UR8][R2.64+0x40], R7 ;  /* 0x0000400702007986 */ /* 0x000fe2000c101108 */
[----:B------:R-:W-:Y:S02]  /*2de0*/  IADD3 R13, PT, PT, R6, UR5, RZ ;  /* 0x00000005060d7c10 */ /* 0x000fe4000fffe0ff */
[----:B---3--:R-:W-:Y:S01]  /*2df0*/  VIADD R15, R0, UR5 ;  /* 0x00000005000f7c36 */ /* 0x008fe20008000000 */
[----:B------:R-:W-:Y:S02]  /*2e00*/  PRMT R0, R25, 0x7772, RZ ;  /* 0x0000777219007816 */ /* 0x000fe400000000ff */
[----:B------:R1:W-:Y:S01]  /*2e10*/  STG.E.U8 desc[UR8][R2.64+0x5b], R13 ;  /* 0x00005b0d02007986 */ /* 0x0003e2000c101108 */
[----:B0-----:R-:W-:Y:S01]  /*2e20*/  VIADD R14, R27, UR5 ;  /* 0x000000051b0e7c36 */ /* 0x001fe20008000000 */
[----:B------:R-:W-:-:S02]  /*2e30*/  PRMT R27, R26, 0x7770, RZ ;  /* 0x000077701a1b7816 */ /* 0x000fc400000000ff */
[----:B------:R0:W-:Y:S04]  /*2e40*/  STG.E.U8 desc[UR8][R2.64+0x5a], R12 ;  /* 0x00005a0c02007986 */ /* 0x0001e8000c101108 */
[----:B------:R3:W-:Y:S01]  /*2e50*/  STG.E.U8 desc[UR8][R2.64+0x41], R5 ;  /* 0x0000410502007986 */ /* 0x0007e2000c101108 */
[----:B-1----:R-:W-:Y:S01]  /*2e60*/  VIADD R13, R0, UR5 ;  /* 0x00000005000d7c36 */ /* 0x002fe20008000000 */
[----:B------:R-:W-:Y:S02]  /*2e70*/  PRMT R0, R25, 0x7770, RZ ;  /* 0x0000777019007816 */ /* 0x000fe400000000ff */
[----:B------:R-:W-:Y:S04]  /*2e80*/  STG.E.U8 desc[UR8][R2.64+0x5d], R14 ;  /* 0x00005d0e02007986 */ /* 0x000fe8000c101108 */
[----:B------:R1:W-:Y:S01]  /*2e90*/  STG.E.U8 desc[UR8][R2.64+0x56], R13 ;  /* 0x0000560d02007986 */ /* 0x0003e2000c101108 */
[----:B------:R-:W-:Y:S01]  /*2ea0*/  VIADD R27, R27, UR5 ;  /* 0x000000051b1b7c36 */ /* 0x000fe20008000000 */
[----:B------:R-:W-:-:S02]  /*2eb0*/  PRMT R25, R25, 0x7771, RZ ;  /* 0x0000777119197816 */ /* 0x000fc400000000ff */
[----:B0-----:R-:W-:Y:S01]  /*2ec0*/  PRMT R12, R24, 0x7772, RZ ;  /* 0x00007772180c7816 */ /* 0x001fe200000000ff */
[----:B---3--:R-:W3:Y:S01]  /*2ed0*/  LDL.128 R4, [R1+0x90] ;  /* 0x0000900001047983 */ /* 0x008ee20000100c00 */
[----:B------:R-:W-:Y:S01]  /*2ee0*/  PRMT R26, R26, 0x7771, RZ ;  /* 0x000077711a1a7816 */ /* 0x000fe200000000ff */
[----:B------:R-:W-:Y:S02]  /*2ef0*/  VIADD R25, R25, UR5 ;  /* 0x0000000519197c36 */ /* 0x000fe40008000000 */
[----:B------:R0:W-:Y:S02]  /*2f00*/  STG.E.U8 desc[UR8][R2.64+0x58], R27 ;  /* 0x0000581b02007986 */ /* 0x0001e4000c101108 */
[----:B------:R-:W-:Y:S02]  /*2f10*/  VIADD R26, R26, UR5 ;  /* 0x000000051a1a7c36 */ /* 0x000fe40008000000 */
[----:B-1----:R-:W-:Y:S01]  /*2f20*/  VIADD R13, R0, UR5 ;  /* 0x00000005000d7c36 */ /* 0x002fe20008000000 */
[----:B------:R-:W-:Y:S01]  /*2f30*/  PRMT R0, R24, 0x7773, RZ ;  /* 0x0000777318007816 */ /* 0x000fe200000000ff */
[----:B------:R1:W-:Y:S04]  /*2f40*/  STG.E.U8 desc[UR8][R2.64+0x55], R25 ;  /* 0x0000551902007986 */ /* 0x0003e8000c101108 */
[----:B------:R-:W-:Y:S01]  /*2f50*/  VIADD R14, R0, UR5 ;  /* 0x00000005000e7c36 */ /* 0x000fe20008000000 */
[----:B------:R-:W-:Y:S01]  /*2f60*/  PRMT R0, R24, 0x7771, RZ ;  /* 0x0000777118007816 */ /* 0x000fe200000000ff */
[----:B------:R1:W-:Y:S01]  /*2f70*/  STG.E.U8 desc[UR8][R2.64+0x54], R13 ;  /* 0x0000540d02007986 */ /* 0x0003e2000c101108 */
[----:B0-----:R-:W-:-:S02]  /*2f80*/  IADD3 R27, PT, PT, R12, UR5, RZ ;  /* 0x000000050c1b7c10 */ /* 0x001fc4000fffe0ff */
[----:B------:R-:W-:Y:S01]  /*2f90*/  PRMT R24, R24, 0x7770, RZ ;  /* 0x0000777018187816 */ /* 0x000fe200000000ff */
[----:B------:R-:W-:Y:S01]  /*2fa0*/  VIADD R0, R0, UR5 ;  /* 0x0000000500007c36 */ /* 0x000fe20008000000 */
[C---:B-----5:R-:W-:Y:S01]  /*2fb0*/  PRMT R12, R23.reuse, 0x7773, RZ ;  /* 0x00007773170c7816 */ /* 0x060fe200000000ff */
[----:B------:R0:W-:Y:S02]  /*2fc0*/  STG.E.U8 desc[UR8][R2.64+0x57], R15 ;  /* 0x0000570f02007986 */ /* 0x0001e4000c101108 */
[----:B-1----:R-:W-:Y:S01]  /*2fd0*/  VIADD R25, R24, UR5 ;  /* 0x0000000518197c36 */ /* 0x002fe20008000000 */
[C---:B------:R-:W-:Y:S01]  /*2fe0*/  PRMT R24, R23.reuse, 0x7771, RZ ;  /* 0x0000777117187816 */ /* 0x040fe200000000ff */
[----:B------:R1:W-:Y:S01]  /*2ff0*/  STG.E.U8 desc[UR8][R2.64+0x52], R27 ;  /* 0x0000521b02007986 */ /* 0x0003e2000c101108 */
[----:B------:R-:W-:Y:S01]  /*3000*/  VIADD R13, R12, UR5 ;  /* 0x000000050c0d7c36 */ /* 0x000fe20008000000 */
[C---:B------:R-:W-:Y:S02]  /*3010*/  PRMT R12, R23.reuse, 0x7770, RZ ;  /* 0x00007770170c7816 */ /* 0x040fe400000000ff */
[----:B------:R5:W-:Y:S01]  /*3020*/  STG.E.U8 desc[UR8][R2.64+0x51], R0 ;  /* 0x0000510002007986 */ /* 0x000be2000c101108 */
[----:B0-----:R-:W-:Y:S01]  /*3030*/  PRMT R15, R23, 0x7772, RZ ;  /* 0x00007772170f7816 */ /* 0x001fe200000000ff */
[----:B------:R-:W-:Y:S01]  /*3040*/  VIADD R24, R24, UR5 ;  /* 0x0000000518187c36 */ /* 0x000fe20008000000 */
[C---:B------:R-:W-:Y:S01]  /*3050*/  PRMT R23, R22.reuse, 0x7770, RZ ;  /* 0x0000777016177816 */ /* 0x040fe200000000ff */
[----:B------:R0:W-:Y:S01]  /*3060*/  STG.E.U8 desc[UR8][R2.64+0x50], R25 ;  /* 0x0000501902007986 */ /* 0x0001e2000c101108 */
[----:B-1----:R-:W-:Y:S01]  /*3070*/  PRMT R27, R22, 0x7773, RZ ;  /* 0x00007773161b7816 */ /* 0x002fe200000000ff */
[----:B------:R-:W-:-:S02]  /*3080*/  VIADD R15, R15, UR5 ;  /* 0x000000050f0f7c36 */ /* 0x000fc40008000000 */
[----:B------:R1:W-:Y:S01]  /*3090*/  STG.E.U8 desc[UR8][R2.64+0x59], R26 ;  /* 0x0000591a02007986 */ /* 0x0003e2000c101108 */
[C---:B-----5:R-:W-:Y:S02]  /*30a0*/  PRMT R0, R22.reuse, 0x7772, RZ ;  /* 0x0000777216007816 */ /* 0x060fe400000000ff */
[----:B------:R-:W-:Y:S01]  /*30b0*/  PRMT R22, R22, 0x7771, RZ ;  /* 0x0000777116167816 */ /* 0x000fe200000000ff */
[----:B------:R-:W-:Y:S01]  /*30c0*/  VIADD R27, R27, UR5 ;  /* 0x000000051b1b7c36 */ /* 0x000fe20008000000 */
[----:B------:R5:W-:Y:S03]  /*30d0*/  STG.E.U8 desc[UR8][R2.64+0x6d], R24 ;  /* 0x00006d1802007986 */ /* 0x000be6000c101108 */
[----:B------:R-:W-:Y:S01]  /*30e0*/  VIADD R22, R22, UR5 ;  /* 0x0000000516167c36 */ /* 0x000fe20008000000 */
[----:B------:R-:W-:Y:S01]  /*30f0*/  IADD3 R23, PT, PT, R23, UR5, RZ ;  /* 0x0000000517177c10 */ /* 0x000fe2000fffe0ff */
[----:B0-----:R-:W-:Y:S01]  /*3100*/  VIADD R25, R0, UR5 ;  /* 0x0000000500197c36 */ /* 0x001fe20008000000 */
[C---:B------:R-:W-:Y:S01]  /*3110*/  PRMT R0, R21.reuse, 0x7773, RZ ;  /* 0x0000777315007816 */ /* 0x040fe200000000ff */
[----:B-1----:R-:W-:Y:S01]  /*3120*/  VIADD R26, R12, UR5 ;  /* 0x000000050c1a7c36 */ /* 0x002fe20008000000 */
[----:B------:R0:W-:Y:S01]  /*3130*/  STG.E.U8 desc[UR8][R2.64+0x69], R22 ;  /* 0x0000691602007986 */ /* 0x0001e2000c101108 */
[----:B-----5:R-:W-:-:S03]  /*3140*/  PRMT R24, R21, 0x7770, RZ ;  /* 0x0000777015187816 */ /* 0x020fc600000000ff */
[----:B------:R1:W-:Y:S04]  /*3150*/  STG.E.U8 desc[UR8][R2.64+0x6b], R27 ;  /* 0x00006b1b02007986 */ /* 0x0003e8000c101108 */
[----:B------:R-:W-:Y:S01]  /*3160*/  STG.E.U8 desc[UR8][R2.64+0x53], R14 ;  /* 0x0000530e02007986 */ /* 0x000fe2000c101108 */
[----:B0-----:R-:W-:-:S03]  /*3170*/  PRMT R22, R21, 0x7772, RZ ;  /* 0x0000777215167816 */ /* 0x001fc600000000ff */
[----:B------:R-:W-:Y:S01]  /*3180*/  STG.E.U8 desc[UR8][R2.64+0x6f], R13 ;  /* 0x00006f0d02007986 */ /* 0x000fe2000c101108 */
[----:B------:R-:W-:Y:S01]  /*3190*/  PRMT R21, R21, 0x7771, RZ ;  /* 0x0000777115157816 */ /* 0x000fe200000000ff */
[----:B-1----:R-:W-:Y:S02]  /*31a0*/  VIADD R27, R0, UR5 ;  /* 0x00000005001b7c36 */ /* 0x002fe40008000000 */
[----:B------:R0:W-:Y:S01]  /*31b0*/  STG.E.U8 desc[UR8][R2.64+0x6a], R25 ;  /* 0x00006a1902007986 */ /* 0x0001e2000c101108 */
[----:B------:R-:W-:-:S03]  /*31c0*/  PRMT R0, R20, 0x7773, RZ ;  /* 0x0000777314007816 */ /* 0x000fc600000000ff */
[----:B------:R1:W-:Y:S02]  /*31d0*/  STG.E.U8 desc[UR8][R2.64+0x68], R23 ;  /* 0x0000681702007986 */ /* 0x0003e4000c101108 */
[----:B------:R-:W-:Y:S02]  /*31e0*/  VIADD R0, R0, UR5 ;  /* 0x0000000500007c36 */ /* 0x000fe40008000000 */
[----:B------:R5:W-:Y:S01]  /*31f0*/  STG.E.U8 desc[UR8][R2.64+0x6c], R26 ;  /* 0x00006c1a02007986 */ /* 0x000be2000c101108 */
[----:B0-----:R-:W-:-:S03]  /*3200*/  VIADD R25, R22, UR5 ;  /* 0x0000000516197c36 */ /* 0x001fc60008000000 */
[----:B------:R0:W-:Y:S01]  /*3210*/  STG.E.U8 desc[UR8][R2.64+0x6e], R15 ;  /* 0x00006e0f02007986 */ /* 0x0001e2000c101108 */
[----:B-1----:R-:W-:Y:S01]  /*3220*/  VIADD R23, R21, UR5 ;  /* 0x0000000515177c36 */ /* 0x002fe20008000000 */
[C---:B------:R-:W-:Y:S02]  /*3230*/  PRMT R21, R20.reuse, 0x7772, RZ ;  /* 0x0000777214157816 */ /* 0x040fe400000000ff */
[----:B------:R2:W-:Y:S01]  /*3240*/  STG.E.U8 desc[UR8][R2.64+0x66], R25 ;  /* 0x0000661902007986 */ /* 0x0005e2000c101108 */
[----:B------:R-:W-:Y:S01]  /*3250*/  PRMT R22, R20, 0x7770, RZ ;  /* 0x0000777014167816 */ /* 0x000fe200000000ff */
[----:B-----5:R-:W-:Y:S02]  /*3260*/  VIADD R26, R24, UR5 ;  /* 0x00000005181a7c36 */ /* 0x020fe40008000000 */
[----:B------:R-:W-:Y:S01]  /*3270*/  VIADD R24, R21, UR5 ;  /* 0x0000000515187c36 */ /* 0x000fe20008000000 */
[----:B------:R1:W-:Y:S04]  /*3280*/  STG.E.U8 desc[UR8][R2.64+0x67], R27 ;  /* 0x0000671b02007986 */ /* 0x0003e8000c101108 */
[----:B0-----:R-:W5:Y:S01]  /*3290*/  LDL.128 R12, [R1+0xa0] ;  /* 0x0000a000010c7983 */ /* 0x001f620000100c00 */
[----:B------:R-:W-:-:S02]  /*32a0*/  PRMT R20, R20, 0x7771, RZ ;  /* 0x0000777114147816 */ /* 0x000fc400000000ff */
[----:B--2---:R-:W-:Y:S01]  /*32b0*/  PRMT R25, R19, 0x7773, RZ ;  /* 0x0000777313197816 */ /* 0x004fe200000000ff */
[----:B------:R0:W-:Y:S01]  /*32c0*/  STG.E.U8 desc[UR8][R2.64+0x64], R26 ;  /* 0x0000641a02007986 */ /* 0x0001e2000c101108 */
[----:B------:R-:W-:-:S03]  /*32d0*/  IADD3 R21, PT, PT, R20, UR5, RZ ;  /* 0x0000000514157c10 */ /* 0x000fc6000fffe0ff */
[----:B------:R2:W-:Y:S01]  /*32e0*/  STG.E.U8 desc[UR8][R2.64+0x63], R0 ;  /* 0x0000630002007986 */ /* 0x0005e2000c101108 */
[----:B-1----:R-:W-:Y:S02]  /*32f0*/  VIADD R27, R22, UR5 ;  /* 0x00000005161b7c36 */ /* 0x002fe40008000000 */
[----:B------:R-:W-:Y:S01]  /*3300*/  VIADD R25, R25, UR5 ;  /* 0x0000000519197c36 */ /* 0x000fe20008000000 */
[----:B------:R1:W-:Y:S01]  /*3310*/  STG.E.U8 desc[UR8][R2.64+0x62], R24 ;  /* 0x0000621802007986 */ /* 0x0003e2000c101108 */
[----:B0-----:R-:W-:-:S03]  /*3320*/  PRMT R26, R19, 0x7772, RZ ;  /* 0x00007772131a7816 */ /* 0x001fc600000000ff */
[----:B------:R0:W-:Y:S01]  /*3330*/  STG.E.U8 desc[UR8][R2.64+0x60], R27 ;  /* 0x0000601b02007986 */ /* 0x0001e2000c101108 */
[----:B--2---:R-:W-:-:S03]  /*3340*/  PRMT R0, R19, 0x7770, RZ ;  /* 0x0000777013007816 */ /* 0x004fc600000000ff */
[----:B------:R-:W-:Y:S01]  /*3350*/  STG.E.U8 desc[UR8][R2.64+0x65], R23 ;  /* 0x0000651702007986 */ /* 0x000fe2000c101108 */
[----:B------:R-:W-:Y:S02]  /*3360*/  PRMT R19, R19, 0x7771, RZ ;  /* 0x0000777113137816 */ /* 0x000fe400000000ff */
[----:B-1----:R-:W-:Y:S01]  /*3370*/  PRMT R24, R18, 0x7773, RZ ;  /* 0x0000777312187816 */ /* 0x002fe200000000ff */
[----:B------:R1:W-:Y:S02]  /*3380*/  STG.E.U8 desc[UR8][R2.64+0x7f], R25 ;  /* 0x00007f1902007986 */ /* 0x0003e4000c101108 */
[----:B0-----:R-:W-:Y:S02]  /*3390*/  VIADD R27, R19, UR5 ;  /* 0x00000005131b7c36 */ /* 0x001fe40008000000 */
[----:B------:R0:W-:Y:S01]  /*33a0*/  STG.E.U8 desc[UR8][R2.64+0x61], R21 ;  /* 0x0000611502007986 */ /* 0x0001e2000c101108 */
[----:B------:R-:W-:Y:S01]  /*33b0*/  VIADD R19, R24, UR5 ;  /* 0x0000000518137c36 */ /* 0x000fe20008000000 */
[----:B------:R-:W-:Y:S01]  /*33c0*/  PRMT R24, R18, 0x7770, RZ ;  /* 0x0000777012187816 */ /* 0x000fe200000000ff */
[----:B-1----:R-:W-:Y:S01]  /*33d0*/  VIADD R25, R0, UR5 ;  /* 0x0000000500197c36 */ /* 0x002fe20008000000 */
[----:B------:R-:W-:-:S02]  /*33e0*/  PRMT R0, R18, 0x7772, RZ ;  /* 0x0000777212007816 */ /* 0x000fc400000000ff */
[----:B------:R-:W-:Y:S01]  /*33f0*/  PRMT R18, R18, 0x7771, RZ ;  /* 0x0000777112127816 */ /* 0x000fe200000000ff */
[----:B------:R-:W-:Y:S01]  /*3400*/  VIADD R26, R26, UR5 ;  /* 0x000000051a1a7c36 */ /* 0x000fe20008000000 */
[----:B0-----:R-:W2:Y:S01]  /*3410*/  LDL.128 R20, [R1+0xb0] ;  /* 0x0000b00001147983 */ /* 0x001ea20000100c00 */
[----:B------:R-:W-:Y:S02]  /*3420*/  VIADD R24, R24, UR5 ;  /* 0x0000000518187c36 */ /* 0x000fe40008000000 */
[----:B------:R-:W-:Y:S01]  /*3430*/  VIADD R18, R18, UR5 ;  /* 0x0000000512127c36 */ /* 0x000fe20008000000 */
[----:B------:R0:W-:Y:S04]  /*3440*/  STG.E.U8 desc[UR8][R2.64+0x7e], R26 ;  /* 0x00007e1a02007986 */ /* 0x0001e8000c101108 */
[----:B------:R1:W-:Y:S04]  /*3450*/  STG.E.U8 desc[UR8][R2.64+0x79], R18 ;  /* 0x0000791202007986 */ /* 0x0003e8000c101108 */
[----:B------:R1:W-:Y:S01]  /*3460*/  STG.E.U8 desc[UR8][R2.64+0x7c], R25 ;  /* 0x00007c1902007986 */ /* 0x0003e2000c101108 */
[----:B0-----:R-:W-:Y:S01]  /*3470*/  VIADD R26, R0, UR5 ;  /* 0x00000005001a7c36 */ /* 0x001fe20008000000 */
[----:B------:R-:W-:-:S02]  /*3480*/  PRMT R0, R17, 0x7773, RZ ;  /* 0x0000777311007816 */ /* 0x000fc400000000ff */
[----:B------:R0:W-:Y:S01]  /*3490*/  STG.E.U8 desc[UR8][R2.64+0x7d], R27 ;  /* 0x00007d1b02007986 */ /* 0x0001e2000c101108 */
[----:B-1----:R-:W-:-:S03]  /*34a0*/  PRMT R18, R17, 0x7772, RZ ;  /* 0x0000777211127816 */ /* 0x002fc600000000ff */
[----:B------:R-:W-:Y:S02]  /*34b0*/  STG.E.U8 desc[UR8][R2.64+0x7a], R26 ;  /* 0x00007a1a02007986 */ /* 0x000fe4000c101108 */
[----:B------:R-:W-:Y:S02]  /*34c0*/  VIADD R25, R18, UR5 ;  /* 0x0000000512197c36 */ /* 0x000fe40008000000 */
[----:B------:R-:W-:Y:S01]  /*34d0*/  STG.E.U8 desc[UR8][R2.64+0x78], R24 ;  /* 0x0000781802007986 */ /* 0x000fe2000c101108 */
[----:B0-----:R-:W-:-:S03]  /*34e0*/  IADD3 R27, PT, PT, R0, UR5, RZ ;  /* 0x00000005001b7c10 */ /* 0x001fc6000fffe0ff */
[----:B------:R-:W-:Y:S04]  /*34f0*/  STG.E.U8 desc[UR8][R2.64+0x76], R25 ;  /* 0x0000761902007986 */ /* 0x000fe8000c101108 */
[----:B------:R0:W-:Y:S04]  /*3500*/  STG.E.U8 desc[UR8][R2.64+0x77], R27 ;  /* 0x0000771b02007986 */ /* 0x0001e8000c101108 */
[----:B------:R1:W-:Y:S04]  /*3510*/  STG.E.U8 desc[UR8][R2.64+0x7b], R19 ;  /* 0x00007b1302007986 */ /* 0x0003e8000c101108 */
[----:B0-----:R-:W2:Y:S01]  /*3520*/  LDL.128 R24, [R1+0xc0] ;  /* 0x0000c00001187983 */ /* 0x001ea20000100c00 */
[----:B-1----:R-:W-:-:S02]  /*3530*/  PRMT R19, R17, 0x7770, RZ ;  /* 0x0000777011137816 */ /* 0x002fc400000000ff */
[----:B------:R-:W-:-:S03]  /*3540*/  PRMT R0, R16, 0x7773, RZ ;  /* 0x0000777310007816 */ /* 0x000fc600000000ff */
[----:B------:R-:W-:Y:S01]  /*3550*/  VIADD R19, R19, UR5 ;  /* 0x0000000513137c36 */ /* 0x000fe20008000000 */
[----:B------:R-:W-:-:S04]  /*3560*/  PRMT R17, R17, 0x7771, RZ ;  /* 0x0000777111117816 */ /* 0x000fc800000000ff */
[----:B------:R0:W-:Y:S01]  /*3570*/  STG.E.U8 desc[UR8][R2.64+0x74], R19 ;  /* 0x0000741302007986 */ /* 0x0001e2000c101108 */
[----:B------:R-:W-:Y:S02]  /*3580*/  VIADD R18, R17, UR5 ;  /* 0x0000000511127c36 */ /* 0x000fe40008000000 */
[----:B0-----:R-:W-:Y:S01]  /*3590*/  VIADD R19, R0, UR5 ;  /* 0x0000000500137c36 */ /* 0x001fe20008000000 */
[----:B------:R-:W-:-:S05]  /*35a0*/  PRMT R0, R16, 0x7772, RZ ;  /* 0x0000777210007816 */ /* 0x000fca00000000ff */
[----:B------:R-:W-:Y:S01]  /*35b0*/  VIADD R17, R0, UR5 ;  /* 0x0000000500117c36 */ /* 0x000fe20008000000 */
[----:B------:R-:W-:Y:S01]  /*35c0*/  PRMT R0, R16, 0x7770, RZ ;  /* 0x0000777010007816 */ /* 0x000fe200000000ff */
[----:B------:R4:W-:Y:S04]  /*35d0*/  STG.E.U8 desc[UR8][R2.64+0x75], R18 ;  /* 0x0000751202007986 */ /* 0x0009e8000c101108 */
[----:B------:R-:W-:Y:S01]  /*35e0*/  VIADD R0, R0, UR5 ;  /* 0x0000000500007c36 */ /* 0x000fe20008000000 */
[----:B------:R-:W-:Y:S02]  /*35f0*/  PRMT R16, R16, 0x7771, RZ ;  /* 0x0000777110107816 */ /* 0x000fe400000000ff */
[----:B----4-:R-:W-:Y:S02]  /*3600*/  PRMT R18, R11, 0x7773, RZ ;  /* 0x000077730b127816 */ /* 0x010fe400000000ff */
[----:B------:R0:W-:Y:S01]  /*3610*/  STG.E.U8 desc[UR8][R2.64+0x70], R0 ;  /* 0x0000700002007986 */ /* 0x0001e2000c101108 */
[----:B------:R-:W-:-:S03]  /*3620*/  VIADD R16, R16, UR5 ;  /* 0x0000000510107c36 */ /* 0x000fc60008000000 */
[----:B------:R1:W-:Y:S04]  /*3630*/  STG.E.U8 desc[UR8][R2.64+0x73], R19 ;  /* 0x0000731302007986 */ /* 0x0003e8000c101108 */
[----:B------:R4:W-:Y:S01]  /*3640*/  STG.E.U8 desc[UR8][R2.64+0x72], R17 ;  /* 0x0000721102007986 */ /* 0x0009e2000c101108 */
[----:B0-----:R-:W-:Y:S01]  /*3650*/  VIADD R0, R18, UR5 ;  /* 0x0000000512007c36 */ /* 0x001fe20008000000 */
[----:B-1----:R-:W-:-:S04]  /*3660*/  PRMT R19, R11, 0x7772, RZ ;  /* 0x000077720b137816 */ /* 0x002fc800000000ff */
[----:B------:R0:W-:Y:S01]  /*3670*/  STG.E.U8 desc[UR8][R2.64+0x8f], R0 ;  /* 0x00008f0002007986 */ /* 0x0001e2000c101108 */
[C---:B----4-:R-:W-:Y:S02]  /*3680*/  PRMT R17, R11.reuse, 0x7770, RZ ;  /* 0x000077700b117816 */ /* 0x050fe400000000ff */
[----:B------:R-:W-:Y:S01]  /*3690*/  PRMT R11, R11, 0x7771, RZ ;  /* 0x000077710b0b7816 */ /* 0x000fe200000000ff */
[----:B------:R1:W-:Y:S01]  /*36a0*/  STG.E.U8 desc[UR8][R2.64+0x71], R16 ;  /* 0x0000711002007986 */ /* 0x0003e2000c101108 */
[----:B------:R-:W-:Y:S01]  /*36b0*/  IADD3 R19, PT, PT, R19, UR5, RZ ;  /* 0x0000000513137c10 */ /* 0x000fe2000fffe0ff */
[----:B------:R-:W-:Y:S01]  /*36c0*/  VIADD R17, R17, UR5 ;  /* 0x0000000511117c36 */ /* 0x000fe20008000000 */
[C---:B0-----:R-:W-:Y:S02]  /*36d0*/  PRMT R0, R10.reuse, 0x7772, RZ ;  /* 0x000077720a007816 */ /* 0x041fe400000000ff */
[C---:B------:R-:W-:Y:S01]  /*36e0*/  PRMT R18, R10.reuse, 0x7773, RZ ;  /* 0x000077730a127816 */ /* 0x040fe200000000ff */
[----:B-1----:R-:W-:Y:S01]  /*36f0*/  VIADD R16, R11, UR5 ;  /* 0x000000050b107c36 */ /* 0x002fe20008000000 */
[----:B------:R-:W-:Y:S01]  /*3700*/  PRMT R11, R10, 0x7770, RZ ;  /* 0x000077700a0b7816 */ /* 0x000fe200000000ff */
[----:B------:R-:W-:Y:S01]  /*3710*/  VIADD R0, R0, UR5 ;  /* 0x0000000500007c36 */ /* 0x000fe20008000000 */
[----:B------:R-:W-:Y:S01]  /*3720*/  PRMT R10, R10, 0x7771, RZ ;  /* 0x000077710a0a7816 */ /* 0x000fe200000000ff */
[----:B------:R0:W-:Y:S01]  /*3730*/  STG.E.U8 desc[UR8][R2.64+0x8e], R19 ;  /* 0x00008e1302007986 */ /* 0x0001e2000c101108 */
[----:B------:R-:W-:-:S03]  /*3740*/  VIADD R18, R18, UR5 ;  /* 0x0000000512127c36 */ /* 0x000fc60008000000 */
[----:B------:R1:W-:Y:S04]  /*3750*/  STG.E.U8 desc[UR8][R2.64+0x8c], R17 ;  /* 0x00008c1102007986 */ /* 0x0003e8000c101108 */
[----:B------:R4:W-:Y:S01]  /*3760*/  STG.E.U8 desc[UR8][R2.64+0x8a], R0 ;  /* 0x00008a0002007986 */ /* 0x0009e2000c101108 */
[----:B0-----:R-:W-:Y:S01]  /*3770*/  VIADD R19, R11, UR5 ;  /* 0x000000050b137c36 */ /* 0x001fe20008000000 */
[C---:B------:R-:W-:Y:S01]  /*3780*/  PRMT R11, R9.reuse, 0x7770, RZ ;  /* 0x00007770090b7816 */ /* 0x040fe200000000ff */
[----:B-1----:R-:W-:Y:S01]  /*3790*/  VIADD R17, R10, UR5 ;  /* 0x000000050a117c36 */ /* 0x002fe20008000000 */
[C---:B------:R-:W-:Y:S02]  /*37a0*/  PRMT R10, R9.reuse, 0x7772, RZ ;  /* 0x00007772090a7816 */ /* 0x040fe400000000ff */
[----:B----4-:R-:W-:-:S02]  /*37b0*/  PRMT R0, R9, 0x7773, RZ ;  /* 0x0000777309007816 */ /* 0x010fc400000000ff */
[----:B------:R-:W-:Y:S01]  /*37c0*/  PRMT R9, R9, 0x7771, RZ ;  /* 0x0000777109097816 */ /* 0x000fe200000000ff */
[----:B------:R0:W-:Y:S04]  /*37d0*/  STG.E.U8 desc[UR8][R2.64+0x8d], R16 ;  /* 0x00008d1002007986 */ /* 0x0001e8000c101108 */
[----:B------:R1:W-:Y:S04]  /*37e0*/  STG.E.U8 desc[UR8][R2.64+0x89], R17 ;  /* 0x0000891102007986 */ /* 0x0003e8000c101108 */
[----:B------:R4:W-:Y:S01]  /*37f0*/  STG.E.U8 desc[UR8][R2.64+0x8b], R18 ;  /* 0x00008b1202007986 */ /* 0x0009e2000c101108 */
[----:B0-----:R-:W-:Y:S01]  /*3800*/  VIADD R16, R9, UR5 ;  /* 0x0000000509107c36 */ /* 0x001fe20008000000 */
[----:B------:R-:W-:Y:S01]  /*3810*/  PRMT R9, R8, 0x7772, RZ ;  /* 0x0000777208097816 */ /* 0x000fe200000000ff */
[----:B-1----:R-:W-:Y:S01]  /*3820*/  VIADD R17, R0, UR5 ;  /* 0x0000000500117c36 */ /* 0x002fe20008000000 */
[----:B------:R-:W-:Y:S01]  /*3830*/  PRMT R0, R8, 0x7773, RZ ;  /* 0x0000777308007816 */ /* 0x000fe200000000ff */
[----:B----4-:R-:W-:Y:S01]  /*3840*/  VIADD R18, R10, UR5 ;  /* 0x000000050a127c36 */ /* 0x010fe20008000000 */
[----:B------:R-:W-:Y:S01]  /*3850*/  PRMT R10, R8, 0x7770, RZ ;  /* 0x00007770080a7816 */ /* 0x000fe200000000ff */
[----:B------:R0:W-:Y:S04]  /*3860*/  STG.E.U8 desc[UR8][R2.64+0x88], R19 ;  /* 0x0000881302007986 */ /* 0x0001e8000c101108 */
[----:B------:R1:W-:Y:S01]  /*3870*/  STG.E.U8 desc[UR8][R2.64+0x87], R17 ;  /* 0x0000871102007986 */ /* 0x0003e2000c101108 */
[----:B------:R-:W-:Y:S01]  /*3880*/  IADD3 R11, PT, PT, R11, UR5, RZ ;  /* 0x000000050b0b7c10 */ /* 0x000fe2000fffe0ff */
[----:B0-----:R-:W-:Y:S01]  /*3890*/  VIADD R19, R0, UR5 ;  /* 0x0000000500137c36 */ /* 0x001fe20008000000 */
[----:B---3--:R-:W-:Y:S01]  /*38a0*/  PRMT R0, R7, 0x7773, RZ ;  /* 0x0000777307007816 */ /* 0x008fe200000000ff */
[----:B-1----:R-:W-:-:S02]  /*38b0*/  VIADD R17, R9, UR5 ;  /* 0x0000000509117c36 */ /* 0x002fc40008000000 */
[----:B------:R-:W-:Y:S01]  /*38c0*/  VIADD R9, R10, UR5 ;  /* 0x000000050a097c36 */ /* 0x000fe20008000000 */
[----:B------:R-:W-:Y:S02]  /*38d0*/  PRMT R10, R7, 0x7772, RZ ;  /* 0x00007772070a7816 */ /* 0x000fe400000000ff */
[----:B------:R0:W-:Y:S01]  /*38e0*/  STG.E.U8 desc[UR8][R2.64+0x82], R17 ;  /* 0x0000821102007986 */ /* 0x0001e2000c101108 */
[----:B------:R-:W-:-:S03]  /*38f0*/  PRMT R8, R8, 0x7771, RZ ;  /* 0x0000777108087816 */ /* 0x000fc600000000ff */
[----:B------:R1:W-:Y:S01]  /*3900*/  STG.E.U8 desc[UR8][R2.64+0x84], R11 ;  /* 0x0000840b02007986 */ /* 0x0003e2000c101108 */
[----:B0-----:R-:W-:Y:S02]  /*3910*/  VIADD R17, R0, UR5 ;  /* 0x0000000500117c36 */ /* 0x001fe40008000000 */
[----:B------:R-:W-:Y:S01]  /*3920*/  VIADD R0, R10, UR5 ;  /* 0x000000050a007c36 */ /* 0x000fe20008000000 */
[----:B------:R0:W-:Y:S01]  /*3930*/  STG.E.U8 desc[UR8][R2.64+0x85], R16 ;  /* 0x0000851002007986 */ /* 0x0001e2000c101108 */
[----:B-1----:R-:W-:Y:S01]  /*3940*/  VIADD R11, R8, UR5 ;  /* 0x00000005080b7c36 */ /* 0x002fe20008000000 */
[----:B------:R-:W-:Y:S02]  /*3950*/  PRMT R8, R6, 0x7772, RZ ;  /* 0x0000777206087816 */ /* 0x000fe400000000ff */
[----:B------:R1:W-:Y:S04]  /*3960*/  STG.E.U8 desc[UR8][R2.64+0x80], R9 ;  /* 0x0000800902007986 */ /* 0x0003e8000c101108 */
[----:B------:R3:W-:Y:S01]  /*3970*/  STG.E.U8 desc[UR8][R2.64+0x9e], R0 ;  /* 0x00009e0002007986 */ /* 0x0007e2000c101108 */
[----:B0-----:R-:W-:-:S02]  /*3980*/  PRMT R16, R7, 0x7770, RZ ;  /* 0x0000777007107816 */ /* 0x001fc400000000ff */
[C---:B-1----:R-:W-:Y:S02]  /*3990*/  PRMT R9, R6.reuse, 0x7771, RZ ;  /* 0x0000777106097816 */ /* 0x042fe400000000ff */
[C---:B---3--:R-:W-:Y:S02]  /*39a0*/  PRMT R0, R6.reuse, 0x7773, RZ ;  /* 0x0000777306007816 */ /* 0x048fe400000000ff */
[----:B------:R-:W-:Y:S01]  /*39b0*/  PRMT R6, R6, 0x7770, RZ ;  /* 0x0000777006067816 */ /* 0x000fe200000000ff */
[----:B------:R-:W-:Y:S01]  /*39c0*/  VIADD R10, R16, UR5 ;  /* 0x00000005100a7c36 */ /* 0x000fe20008000000 */
[----:B------:R0:W-:Y:S01]  /*39d0*/  STG.E.U8 desc[UR8][R2.64+0x9f], R17 ;  /* 0x00009f1102007986 */ /* 0x0001e2000c101108 */
[----:B------:R-:W-:Y:S01]  /*39e0*/  VIADD R16, R0, UR5 ;  /* 0x0000000500107c36 */ /* 0x000fe20008000000 */
[----:B------:R-:W-:Y:S02]  /*39f0*/  PRMT R7, R7, 0x7771, RZ ;  /* 0x0000777107077816 */ /* 0x000fe400000000ff */
[C---:B------:R-:W-:Y:S01]  /*3a00*/  PRMT R0, R5.reuse, 0x7773, RZ ;  /* 0x0000777305007816 */ /* 0x040fe200000000ff */
[----:B------:R1:W-:Y:S01]  /*3a10*/  STG.E.U8 desc[UR8][R2.64+0x86], R18 ;  /* 0x0000861202007986 */ /* 0x0003e2000c101108 */
[----:B0-----:R-:W-:Y:S01]  /*3a20*/  VIADD R17, R6, UR5 ;  /* 0x0000000506117c36 */ /* 0x001fe20008000000 */
[----:B------:R-:W-:-:S02]  /*3a30*/  PRMT R6, R5, 0x7772, RZ ;  /* 0x0000777205067816 */ /* 0x000fc400000000ff */
[----:B------:R0:W-:Y:S01]  /*3a40*/  STG.E.U8 desc[UR8][R2.64+0x83], R19 ;  /* 0x0000831302007986 */ /* 0x0001e2000c101108 */
[----:B------:R-:W-:Y:S01]  /*3a50*/  VIADD R9, R9, UR5 ;  /* 0x0000000509097c36 */ /* 0x000fe20008000000 */
[----:B-1----:R-:W-:Y:S02]  /*3a60*/  IADD3 R18, PT, PT, R7, UR5, RZ ;  /* 0x0000000507127c10 */ /* 0x002fe4000fffe0ff */
[----:B------:R1:W-:Y:S01]  /*3a70*/  STG.E.U8 desc[UR8][R2.64+0x81], R11 ;  /* 0x0000810b02007986 */ /* 0x0003e2000c101108 */
[----:B------:R-:W-:-:S03]  /*3a80*/  PRMT R7, R5, 0x7771, RZ ;  /* 0x0000777105077816 */ /* 0x000fc600000000ff */
[----:B------:R3:W-:Y:S01]  /*3a90*/  STG.E.U8 desc[UR8][R2.64+0x9c], R10 ;  /* 0x00009c0a02007986 */ /* 0x0007e2000c101108 */
[----:B------:R-:W-:Y:S01]  /*3aa0*/  PRMT R5, R5, 0x7770, RZ ;  /* 0x0000777005057816 */ /* 0x000fe200000000ff */
[----:B0-----:R-:W-:Y:S01]  /*3ab0*/  VIADD R19, R8, UR5 ;  /* 0x0000000508137c36 */ /* 0x001fe20008000000 */
[----:B------:R-:W-:Y:S01]  /*3ac0*/  PRMT R8, R4, 0x7773, RZ ;  /* 0x0000777304087816 */ /* 0x000fe200000000ff */
[----:B-1----:R-:W-:Y:S01]  /*3ad0*/  VIADD R11, R6, UR5 ;  /* 0x00000005060b7c36 */ /* 0x002fe20008000000 */
[----:B------:R-:W-:Y:S01]  /*3ae0*/  PRMT R6, R4, 0x7772, RZ ;  /* 0x0000777204067816 */ /* 0x000fe200000000ff */
[----:B---3--:R-:W-:Y:S01]  /*3af0*/  VIADD R10, R0, UR5 ;  /* 0x00000005000a7c36 */ /* 0x008fe20008000000 */
[C---:B------:R-:W-:Y:S02]  /*3b00*/  PRMT R0, R4.reuse, 0x7771, RZ ;  /* 0x0000777104007816 */ /* 0x040fe400000000ff */
[----:B------:R-:W-:Y:S01]  /*3b10*/  PRMT R4, R4, 0x7770, RZ ;  /* 0x0000777004047816 */ /* 0x000fe200000000ff */
[----:B------:R0:W-:Y:S04]  /*3b20*/  STG.E.U8 desc[UR8][R2.64+0x9a], R19 ;  /* 0x00009a1302007986 */ /* 0x0001e8000c101108 */
[----:B------:R1:W-:Y:S04]  /*3b30*/  STG.E.U8 desc[UR8][R2.64+0x98], R17 ;  /* 0x0000981102007986 */ /* 0x0003e8000c101108 */
[----:B------:R3:W-:Y:S01]  /*3b40*/  STG.E.U8 desc[UR8][R2.64+0x99], R9 ;  /* 0x0000990902007986 */ /* 0x0007e2000c101108 */
[----:B0-----:R-:W-:-:S02]  /*3b50*/  VIADD R19, R7, UR5 ;  /* 0x0000000507137c36 */ /* 0x001fc40008000000 */
[----:B------:R-:W-:Y:S02]  /*3b60*/  VIADD R7, R6, UR5 ;  /* 0x0000000506077c36 */ /* 0x000fe40008000000 */
[----:B-1----:R-:W-:Y:S01]  /*3b70*/  VIADD R17, R5, UR5 ;  /* 0x0000000505117c36 */ /* 0x002fe20008000000 */
[C---:B-----5:R-:W-:Y:S01]  /*3b80*/  PRMT R6, R15.reuse, 0x7772, RZ ;  /* 0x000077720f067816 */ /* 0x060fe200000000ff */
[----:B------:R-:W-:Y:S01]  /*3b90*/  VIADD R5, R4, UR5 ;  /* 0x0000000504057c36 */ /* 0x000fe20008000000 */
[C---:B------:R-:W-:Y:S02]  /*3ba0*/  PRMT R4, R15.reuse, 0x7773, RZ ;  /* 0x000077730f047816 */ /* 0x040fe400000000ff */
[----:B---3--:R-:W-:Y:S02]  /*3bb0*/  IADD3 R9, PT, PT, R8, UR5, RZ ;  /* 0x0000000508097c10 */ /* 0x008fe4000fffe0ff */
[C---:B------:R-:W-:Y:S02]  /*3bc0*/  PRMT R8, R15.reuse, 0x7771, RZ ;  /* 0x000077710f087816 */ /* 0x040fe400000000ff */
[----:B------:R-:W-:Y:S01]  /*3bd0*/  PRMT R15, R15, 0x7770, RZ ;  /* 0x000077700f0f7816 */ /* 0x000fe200000000ff */
[----:B------:R0:W-:Y:S01]  /*3be0*/  STG.E.U8 desc[UR8][R2.64+0x96], R11 ;  /* 0x0000960b02007986 */ /* 0x0001e2000c101108 */
[----:B------:R-:W-:-:S03]  /*3bf0*/  VIADD R4, R4, UR5 ;  /* 0x0000000504047c36 */ /* 0x000fc60008000000 */
[----:B------:R1:W-:Y:S01]  /*3c00*/  STG.E.U8 desc[UR8][R2.64+0x94], R17 ;  /* 0x0000941102007986 */ /* 0x0003e2000c101108 */
[----:B------:R-:W-:-:S03]  /*3c10*/  VIADD R15, R15, UR5 ;  /* 0x000000050f0f7c36 */ /* 0x000fc60008000000 */
[----:B------:R3:W-:Y:S01]  /*3c20*/  STG.E.U8 desc[UR8][R2.64+0x95], R19 ;  /* 0x0000951302007986 */ /* 0x0007e2000c101108 */
[----:B0-----:R-:W-:Y:S01]  /*3c30*/  VIADD R11, R0, UR5 ;  /* 0x00000005000b7c36 */ /* 0x001fe20008000000 */
[----:B------:R-:W-:Y:S01]  /*3c40*/  PRMT R0, R14, 0x7773, RZ ;  /* 0x000077730e007816 */ /* 0x000fe200000000ff */
[----:B-1----:R-:W-:Y:S01]  /*3c50*/  VIADD R17, R6, UR5 ;  /* 0x0000000506117c36 */ /* 0x002fe20008000000 */
[----:B------:R-:W-:Y:S01]  /*3c60*/  PRMT R6, R14, 0x7772, RZ ;  /* 0x000077720e067816 */ /* 0x000fe200000000ff */
[----:B------:R0:W-:Y:S01]  /*3c70*/  STG.E.U8 desc[UR8][R2.64+0x92], R7 ;  /* 0x0000920702007986 */ /* 0x0001e2000c101108 */
[----:B---3--:R-:W-:Y:S01]  /*3c80*/  VIADD R19, R8, UR5 ;  /* 0x0000000508137c36 */ /* 0x008fe20008000000 */
[C---:B------:R-:W-:Y:S02]  /*3c90*/  PRMT R8, R14.reuse, 0x7771, RZ ;  /* 0x000077710e087816 */ /* 0x040fe400000000ff */
[----:B------:R-:W-:Y:S01]  /*3ca0*/  PRMT R14, R14, 0x7770, RZ ;  /* 0x000077700e0e7816 */ /* 0x000fe200000000ff */
[----:B------:R1:W-:Y:S04]  /*3cb0*/  STG.E.U8 desc[UR8][R2.64+0xae], R17 ;  /* 0x0000ae1102007986 */ /* 0x0003e8000c101108 */
[----:B------:R3:W-:Y:S01]  /*3cc0*/  STG.E.U8 desc[UR8][R2.64+0x93], R9 ;  /* 0x0000930902007986 */ /* 0x0007e2000c101108 */
[----:B0-----:R-:W-:-:S03]  /*3cd0*/  PRMT R7, R13, 0x7772, RZ ;  /* 0x000077720d077816 */ /* 0x001fc600000000ff */
[----:B------:R0:W-:Y:S01]  /*3ce0*/  STG.E.U8 desc[UR8][R2.64+0x90], R5 ;  /* 0x0000900502007986 */ /* 0x0001e2000c101108 */
[----:B------:R-:W-:-:S03]  /*3cf0*/  VIADD R14, R14, UR5 ;  /* 0x000000050e0e7c36 */ /* 0x000fc60008000000 */
[----:B------:R4:W-:Y:S01]  /*3d00*/  STG.E.U8 desc[UR8][R2.64+0xac], R15 ;  /* 0x0000ac0f02007986 */ /* 0x0009e2000c101108 */
[----:B-1----:R-:W-:Y:S01]  /*3d10*/  VIADD R17, R0, UR5 ;  /* 0x0000000500117c36 */ /* 0x002fe20008000000 */
[----:B------:R-:W-:Y:S02]  /*3d20*/  PRMT R0, R12, 0x7771, RZ ;  /* 0x000077710c007816 */ /* 0x000fe400000000ff */
[----:B------:R1:W-:Y:S01]  /*3d30*/  STG.E.U8 desc[UR8][R2.64+0xaf], R4 ;  /* 0x0000af0402007986 */ /* 0x0003e2000c101108 */
[C---:B---3--:R-:W-:Y:S02]  /*3d40*/  PRMT R9, R13.reuse, 0x7773, RZ ;  /* 0x000077730d097816 */ /* 0x048fe400000000ff */
[C---:B0-----:R-:W-:Y:S01]  /*3d50*/  PRMT R5, R13.reuse, 0x7771, RZ ;  /* 0x000077710d057816 */ /* 0x041fe200000000ff */
[----:B------:R0:W-:Y:S01]  /*3d60*/  STG.E.U8 desc[UR8][R2.64+0x91], R11 ;  /* 0x0000910b02007986 */ /* 0x0001e2000c101108 */
[----:B------:R-:W-:Y:S02]  /*3d70*/  PRMT R13, R13, 0x7770, RZ ;  /* 0x000077700d0d7816 */ /* 0x000fe400000000ff */
[----:B----4-:R-:W-:-:S02]  /*3d80*/  IADD3 R15, PT, PT, R6, UR5, RZ ;  /* 0x00000005060f7c10 */ /* 0x010fc4000fffe0ff */
[C---:B------:R-:W-:Y:S02]  /*3d90*/  PRMT R6, R12.reuse, 0x7772, RZ ;  /* 0x000077720c067816 */ /* 0x040fe400000000ff */
[C---:B-1----:R-:W-:Y:S02]  /*3da0*/  PRMT R4, R12.reuse, 0x7773, RZ ;  /* 0x000077730c047816 */ /* 0x042fe400000000ff */
[----:B------:R-:W-:Y:S01]  /*3db0*/  PRMT R12, R12, 0x7770, RZ ;  /* 0x000077700c0c7816 */ /* 0x000fe200000000ff */
[----:B------:R1:W-:Y:S01]  /*3dc0*/  STG.E.U8 desc[UR8][R2.64+0xad], R19 ;  /* 0x0000ad1302007986 */ /* 0x0003e2000c101108 */
[----:B0-----:R-:W-:-:S03]  /*3dd0*/  VIADD R11, R7, UR5 ;  /* 0x00000005070b7c36 */ /* 0x001fc60008000000 */
[----:B------:R0:W-:Y:S01]  /*3de0*/  STG.E.U8 desc[UR8][R2.64+0xab], R17 ;  /* 0x0000ab1102007986 */ /* 0x0001e2000c101108 */
[----:B------:R-:W-:-:S03]  /*3df0*/  VIADD R8, R8, UR5 ;  /* 0x0000000508087c36 */ /* 0x000fc60008000000 */
[----:B------:R2:W-:Y:S01]  /*3e00*/  STG.E.U8 desc[UR8][R2.64+0x9b], R16 ;  /* 0x00009b1002007986 */ /* 0x0005e2000c101108 */
[----:B-1----:R-:W-:-:S03]  /*3e10*/  VIADD R19, R9, UR5 ;  /* 0x0000000509137c36 */ /* 0x002fc60008000000 */
[----:B------:R1:W-:Y:S01]  /*3e20*/  STG.E.U8 desc[UR8][R2.64+0xa8], R14 ;  /* 0x0000a80e02007986 */ /* 0x0003e2000c101108 */
[----:B------:R-:W-:Y:S02]  /*3e30*/  VIADD R9, R13, UR5 ;  /* 0x000000050d097c36 */ /* 0x000fe40008000000 */
[----:B0-----:R-:W-:Y:S01]  /*3e40*/  VIADD R17, R5, UR5 ;  /* 0x0000000505117c36 */ /* 0x001fe20008000000 */
[----:B------:R-:W-:Y:S01]  /*3e50*/  IADD3 R5, PT, PT, R12, UR5, RZ ;  /* 0x000000050c057c10 */ /* 0x000fe2000fffe0ff */
[----:B------:R0:W-:Y:S01]  /*3e60*/  STG.E.U8 desc[UR8][R2.64+0xa6], R11 ;  /* 0x0000a60b02007986 */ /* 0x0001e2000c101108 */
[----:B------:R-:W-:Y:S01]  /*3e70*/  VIADD R13, R0, UR5 ;  /* 0x00000005000d7c36 */ /* 0x000fe20008000000 */
[C---:B--2---:R-:W-:Y:S02]  /*3e80*/  PRMT R16, R23.reuse, 0x7772, RZ ;  /* 0x0000777217107816 */ /* 0x044fe400000000ff */
[C---:B------:R-:W-:Y:S02]  /*3e90*/  PRMT R12, R23.reuse, 0x7771, RZ ;  /* 0x00007771170c7816 */ /* 0x040fe400000000ff */
[----:B-1----:R-:W-:-:S02]  /*3ea0*/  PRMT R14, R23, 0x7773, RZ ;  /* 0x00007773170e7816 */ /* 0x002fc400000000ff */
[----:B------:R-:W-:Y:S01]  /*3eb0*/  PRMT R23, R23, 0x7770, RZ ;  /* 0x0000777017177816 */ /* 0x000fe200000000ff */
[----:B------:R-:W-:Y:S01]  /*3ec0*/  VIADD R7, R6, UR5 ;  /* 0x0000000506077c36 */ /* 0x000fe20008000000 */
[----:B0-----:R-:W-:Y:S01]  /*3ed0*/  PRMT R11, R22, 0x7773, RZ ;  /* 0x00007773160b7816 */ /* 0x001fe200000000ff */
[----:B------:R0:W-:Y:S01]  /*3ee0*/  STG.E.U8 desc[UR8][R2.64+0x97], R10 ;  /* 0x0000970a02007986 */ /* 0x0001e2000c101108 */
[----:B------:R-:W-:-:S03]  /*3ef0*/  PRMT R6, R20, 0x7773, RZ ;  /* 0x0000777314067816 */ /* 0x000fc600000000ff */
[----:B------:R1:W-:Y:S01]  /*3f00*/  STG.E.U8 desc[UR8][R2.64+0xaa], R15 ;  /* 0x0000aa0f02007986 */ /* 0x0003e2000c101108 */
[----:B------:R-:W-:Y:S01]  /*3f10*/  VIADD R11, R11, UR5 ;  /* 0x000000050b0b7c36 */ /* 0x000fe20008000000 */
[----:B------:R-:W-:Y:S02]  /*3f20*/  PRMT R0, R20, 0x7771, RZ ;  /* 0x0000777114007816 */ /* 0x000fe400000000ff */
[----:B------:R2:W-:Y:S04]  /*3f30*/  STG.E.U8 desc[UR8][R2.64+0xa4], R9 ;  /* 0x0000a40902007986 */ /* 0x0005e8000c101108 */
[----:B------:R3:W-:Y:S01]  /*3f40*/  STG.E.U8 desc[UR8][R2.64+0xa1], R13 ;  /* 0x0000a10d02007986 */ /* 0x0007e2000c101108 */
[----:B0-----:R-:W-:-:S03]  /*3f50*/  PRMT R10, R22, 0x7772, RZ ;  /* 0x00007772160a7816 */ /* 0x001fc600000000ff */
[----:B------:R0:W-:Y:S01]  /*3f60*/  STG.E.U8 desc[UR8][R2.64+0xa9], R8 ;  /* 0x0000a90802007986 */ /* 0x0001e2000c101108 */
[----:B-1----:R-:W-:Y:S01]  /*3f70*/  VIADD R15, R4, UR5 ;  /* 0x00000005040f7c36 */ /* 0x002fe20008000000 */
[----:B------:R-:W-:Y:S02]  /*3f80*/  PRMT R4, R20, 0x7772, RZ ;  /* 0x0000777214047816 */ /* 0x000fe400000000ff */
[----:B------:R1:W-:Y:S01]  /*3f90*/  STG.E.U8 desc[UR8][R2.64+0xa0], R5 ;  /* 0x0000a00502007986 */ /* 0x0003e2000c101108 */
[C---:B--2---:R-:W-:Y:S02]  /*3fa0*/  PRMT R9, R22.reuse, 0x7771, RZ ;  /* 0x0000777116097816 */ /* 0x044fe400000000ff */
[----:B------:R-:W-:Y:S01]  /*3fb0*/  PRMT R22, R22, 0x7770, RZ ;  /* 0x0000777016167816 */ /* 0x000fe200000000ff */
[----:B---3--:R-:W-:Y:S01]  /*3fc0*/  VIADD R13, R23, UR5 ;  /* 0x00000005170d7c36 */ /* 0x008fe20008000000 */
[----:B------:R2:W-:Y:S01]  /*3fd0*/  STG.E.U8 desc[UR8][R2.64+0xa2], R7 ;  /* 0x0000a20702007986 */ /* 0x0005e2000c101108 */
[----:B------:R-:W-:-:S02]  /*3fe0*/  PRMT R20, R20, 0x7770, RZ ;  /* 0x0000777014147816 */ /* 0x000fc400000000ff */
[C---:B0-----:R-:W-:Y:S02]  /*3ff0*/  PRMT R8, R21.reuse, 0x7773, RZ ;  /* 0x0000777315087816 */ /* 0x041fe400000000ff */
[C---:B-1----:R-:W-:Y:S01]  /*4000*/  PRMT R5, R21.reuse, 0x7771, RZ ;  /* 0x0000777115057816 */ /* 0x042fe200000000ff */
[----:B------:R0:W-:Y:S01]  /*4010*/  STG.E.U8 desc[UR8][R2.64+0xa7], R19 ;  /* 0x0000a71302007986 */ /* 0x0001e2000c101108 */
[----:B--2---:R-:W-:-:S03]  /*4020*/  PRMT R7, R21, 0x7772, RZ ;  /* 0x0000777215077816 */ /* 0x004fc600000000ff */
[----:B------:R1:W-:Y:S01]  /*4030*/  STG.E.U8 desc[UR8][R2.64+0xa5], R17 ;  /* 0x0000a51102007986 */ /* 0x0003e2000c101108 */
[----:B------:R-:W-:-:S03]  /*4040*/  PRMT R21, R21, 0x7770, RZ ;  /* 0x0000777015157816 */ /* 0x000fc600000000ff */
[----:B------:R2:W-:Y:S01]  /*4050*/  STG.E.U8 desc[UR8][R2.64+0xa3], R15 ;  /* 0x0000a30f02007986 */ /* 0x0005e2000c101108 */
[----:B------:R-:W-:Y:S01]  /*4060*/  VIADD R7, R7, UR5 ;  /* 0x0000000507077c36 */ /* 0x000fe20008000000 */
[----:B0-----:R-:W-:Y:S02]  /*4070*/  IADD3 R19, PT, PT, R9, UR5, RZ ;  /* 0x0000000509137c10 */ /* 0x001fe4000fffe0ff */
[----:B------:R0:W-:Y:S01]  /*4080*/  STG.E.U8 desc[UR8][R2.64+0xbc], R13 ;  /* 0x0000bc0d02007986 */ /* 0x0001e2000c101108 */
[----:B------:R-:W-:-:S03]  /*4090*/  VIADD R9, R4, UR5 ;  /* 0x0000000504097c36 */ /* 0x000fc60008000000 */
[----:B------:R3:W-:Y:S01]  /*40a0*/  STG.E.U8 desc[UR8][R2.64+0xbb], R11 ;  /* 0x0000bb0b02007986 */ /* 0x0007e2000c101108 */
[----:B-1----:R-:W-:Y:S01]  /*40b0*/  VIADD R17, R22, UR5 ;  /* 0x0000000516117c36 */ /* 0x002fe20008000000 */
[C---:B------:R-:W-:Y:S01]  /*40c0*/  PRMT R4, R25.reuse, 0x7773, RZ ;  /* 0x0000777319047816 */ /* 0x040fe200000000ff */
[----:B--2---:R-:W-:Y:S01]  /*40d0*/  VIADD R15, R8, UR5 ;  /* 0x00000005080f7c36 */ /* 0x004fe20008000000 */
[----:B------:R-:W-:Y:S01]  /*40e0*/  PRMT R8, R25, 0x7771, RZ ;  /* 0x0000777119087816 */ /* 0x000fe200000000ff */
[----:B0-----:R-:W-:Y:S02]  /*40f0*/  VIADD R13, R5, UR5 ;  /* 0x00000005050d7c36 */ /* 0x001fe40008000000 */
[----:B------:R-:W-:Y:S02]  /*4100*/  VIADD R5, R20, UR5 ;  /* 0x0000000514057c36 */ /* 0x000fe40008000000 */
[----:B---3--:R-:W-:Y:S01]  /*4110*/  VIADD R11, R6, UR5 ;  /* 0x00000005060b7c36 */ /* 0x008fe20008000000 */
[----:B------:R-:W-:-:S02]  /*4120*/  PRMT R6, R25, 0x7772, RZ ;  /* 0x0000777219067816 */ /* 0x000fc400000000ff */
[----:B------:R-:W-:Y:S01]  /*4130*/  PRMT R25, R25, 0x7770, RZ ;  /* 0x0000777019197816 */ /* 0x000fe200000000ff */
[----:B------:R0:W-:Y:S01]  /*4140*/  STG.E.U8 desc[UR8][R2.64+0xb8], R17 ;  /* 0x0000b81102007986 */ /* 0x0001e2000c101108 */
[----:B------:R-:W-:-:S03]  /*4150*/  VIADD R23, R10, UR5 ;  /* 0x000000050a177c36 */ /* 0x000fc60008000000 */
[----:B------:R1:W-:Y:S01]  /*4160*/  STG.E.U8 desc[UR8][R2.64+0xb7], R15 ;  /* 0x0000b70f02007986 */ /* 0x0003e2000c101108 */
[----:B------:R-:W-:-:S03]  /*4170*/  VIADD R21, R21, UR5 ;  /* 0x0000000515157c36 */ /* 0x000fc60008000000 */
[----:B------:R2:W-:Y:S01]  /*4180*/  STG.E.U8 desc[UR8][R2.64+0xb0], R5 ;  /* 0x0000b00502007986 */ /* 0x0005e2000c101108 */
[----:B------:R-:W-:Y:S01]  /*4190*/  VIADD R25, R25, UR5 ;  /* 0x0000000519197c36 */ /* 0x000fe20008000000 */
[----:B0-----:R-:W-:Y:S02]  /*41a0*/  IADD3 R17, PT, PT, R4, UR5, RZ ;  /* 0x0000000504117c10 */ /* 0x001fe4000fffe0ff */
[----:B------:R0:W-:Y:S01]  /*41b0*/  STG.E.U8 desc[UR8][R2.64+0xb6], R7 ;  /* 0x0000b60702007986 */ /* 0x0001e2000c101108 */
[----:B------:R-:W-:Y:S01]  /*41c0*/  PRMT R4, R24, 0x7773, RZ ;  /* 0x0000777318047816 */ /* 0x000fe200000000ff */
[----:B-1----:R-:W-:Y:S01]  /*41d0*/  VIADD R15, R6, UR5 ;  /* 0x00000005060f7c36 */ /* 0x002fe20008000000 */
[C---:B------:R-:W-:Y:S02]  /*41e0*/  PRMT R6, R24.reuse, 0x7771, RZ ;  /* 0x0000777118067816 */ /* 0x040fe400000000ff */
[C---:B--2---:R-:W-:Y:S02]  /*41f0*/  PRMT R5, R24.reuse, 0x7772, RZ ;  /* 0x0000777218057816 */ /* 0x044fe400000000ff */
[----:B------:R-:W-:Y:S01]  /*4200*/  PRMT R24, R24, 0x7770, RZ ;  /* 0x0000777018187816 */ /* 0x000fe200000000ff */
[----:B0-----:R-:W-:Y:S01]  /*4210*/  VIADD R7, R0, UR5 ;  /* 0x0000000500077c36 */ /* 0x001fe20008000000 */
[----:B------:R-:W-:Y:S01]  /*4220*/  PRMT R0, R26, 0x7770, RZ ;  /* 0x000077701a007816 */ /* 0x000fe200000000ff */
[----:B------:R0:W-:Y:S01]  /*4230*/  STG.E.U8 desc[UR8][R2.64+0xba], R23 ;  /* 0x0000ba1702007986 */ /* 0x0001e2000c101108 */
[----:B------:R-:W-:-:S02]  /*4240*/  VIADD R14, R14, UR5 ;  /* 0x000000050e0e7c36 */ /* 0x000fc40008000000 */
[----:B------:R-:W-:Y:S01]  /*4250*/  VIADD R16, R16, UR5 ;  /* 0x0000000510107c36 */ /* 0x000fe20008000000 */
[----:B------:R1:W-:Y:S01]  /*4260*/  STG.E.U8 desc[UR8][R2.64+0xb9], R19 ;  /* 0x0000b91302007986 */ /* 0x0003e2000c101108 */
[----:B------:R-:W-:-:S03]  /*4270*/  VIADD R12, R12, UR5 ;  /* 0x000000050c0c7c36 */ /* 0x000fc60008000000 */
[----:B------:R2:W-:Y:S04]  /*4280*/  STG.E.U8 desc[UR8][R2.64+0xb4], R21 ;  /* 0x0000b41502007986 */ /* 0x0005e8000c101108 */
[----:B------:R3:W-:Y:S01]  /*4290*/  STG.E.U8 desc[UR8][R2.64+0xb3], R11 ;  /* 0x0000b30b02007986 */ /* 0x0007e2000c101108 */
[----:B0-----:R-:W-:-:S03]  /*42a0*/  VIADD R23, R5, UR5 ;  /* 0x0000000505177c36 */ /* 0x001fc60008000000 */
[----:B------:R0:W-:Y:S01]  /*42b0*/  STG.E.U8 desc[UR8][R2.64+0xc7], R17 ;  /* 0x0000c71102007986 */ /* 0x0001e2000c101108 */
[----:B-1----:R-:W-:-:S03]  /*42c0*/  VIADD R19, R4, UR5 ;  /* 0x0000000504137c36 */ /* 0x002fc60008000000 */
[----:B------:R1:W-:Y:S01]  /*42d0*/  STG.E.U8 desc[UR8][R2.64+0xc4], R25 ;  /* 0x0000c41902007986 */ /* 0x0003e2000c101108 */
[----:B--2---:R-:W-:Y:S02]  /*42e0*/  VIADD R21, R6, UR5 ;  /* 0x0000000506157c36 */ /* 0x004fe40008000000 */
[----:B---3--:R-:W-:Y:S02]  /*42f0*/  VIADD R11, R8, UR5 ;  /* 0x00000005080b7c36 */ /* 0x008fe40008000000 */
[----:B0-----:R-:W-:Y:S02]  /*4300*/  VIADD R17, R24, UR5 ;  /* 0x0000000518117c36 */ /* 0x001fe40008000000 */
[----:B-1----:R-:W-:Y:S01]  /*4310*/  VIADD R25, R0, UR5 ;  /* 0x0000000500197c36 */ /* 0x002fe20008000000 */
[----:B------:R-:W-:Y:S04]  /*4320*/  STG.E.U8 desc[UR8][R2.64+0x9d], R18 ;  /* 0x00009d1202007986 */ /* 0x000fe8000c101108 */
[----:B------:R-:W-:Y:S04]  /*4330*/  STG.E.U8 desc[UR8][R2.64+0xbf], R14 ;  /* 0x0000bf0e02007986 */ /* 0x000fe8000c101108 */
[----:B------:R-:W-:Y:S04]  /*4340*/  STG.E.U8 desc[UR8][R2.64+0xbe], R16 ;  /* 0x0000be1002007986 */ /* 0x000fe8000c101108 */
[----:B------:R-:W-:Y:S04]  /*4350*/  STG.E.U8 desc[UR8][R2.64+0xbd], R12 ;  /* 0x0000bd0c02007986 */ /* 0x000fe8000c101108 */
[----:B------:R-:W-:Y:S04]  /*4360*/  STG.E.U8 desc[UR8][R2.64+0xb5], R13 ;  /* 0x0000b50d02007986 */ /* 0x000fe8000c101108 */
[----:B------:R-:W-:Y:S04]  /*4370*/  STG.E.U8 desc[UR8][R2.64+0xb2], R9 ;  /* 0x0000b20902007986 */ /* 0x000fe8000c101108 */
[----:B------:R-:W-:Y:S04]  /*4380*/  STG.E.U8 desc[UR8][R2.64+0xb1], R7 ;  /* 0x0000b10702007986 */ /* 0x000fe8000c101108 */
[----:B------:R0:W-:Y:S04]  /*4390*/  STG.E.U8 desc[UR8][R2.64+0xc6], R15 ;  /* 0x0000c60f02007986 */ /* 0x0001e8000c101108 */
[----:B------:R1:W-:Y:S04]  /*43a0*/  STG.E.U8 desc[UR8][R2.64+0xc5], R11 ;  /* 0x0000c50b02007986 */ /* 0x0003e8000c101108 */
[----:B------:R2:W-:Y:S04]  /*43b0*/  STG.E.U8 desc[UR8][R2.64+0xc3], R19 ;  /* 0x0000c31302007986 */ /* 0x0005e8000c101108 */
[----:B------:R-:W-:Y:S04]  /*43c0*/  STG.E.U8 desc[UR8][R2.64+0xc2], R23 ;  /* 0x0000c21702007986 */ /* 0x000fe8000c101108 */
[----:B------:R3:W-:Y:S04]  /*43d0*/  STG.E.U8 desc[UR8][R2.64+0xc0], R17 ;  /* 0x0000c01102007986 */ /* 0x0007e8000c101108 */
[----:B------:R-:W-:Y:S04]  /*43e0*/  STG.E.U8 desc[UR8][R2.64+0xc1], R21 ;  /* 0x0000c11502007986 */ /* 0x000fe8000c101108 */
[----:B------:R4:W-:Y:S04]  /*43f0*/  STG.E.U8 desc[UR8][R2.64+0xc8], R25 ;  /* 0x0000c81902007986 */ /* 0x0009e8000c101108 */
[----:B0-----:R-:W5:Y:S04]  /*4400*/  LDL.128 R12, [R1+0xf0] ;  /* 0x0000f000010c7983 */ /* 0x001f680000100c00 */
[----:B-1----:R-:W5:Y:S04]  /*4410*/  LDL.128 R8, [R1+0xd0] ;  /* 0x0000d00001087983 */ /* 0x002f680000100c00 */
[----:B------:R-:W5:Y:S01]  /*4420*/  LDL.128 R4, [R1+0xe0] ;  /* 0x0000e00001047983 */ /* 0x000f620000100c00 */
[----:B------:R-:W-:-:S02]  /*4430*/  PRMT R0, R26, 0x7771, RZ ;  /* 0x000077711a007816 */ /* 0x000fc400000000ff */
[----:B------:R-:W-:Y:S02]  /*4440*/  PRMT R18, R26, 0x7773, RZ ;  /* 0x000077731a127816 */ /* 0x000fe400000000ff */
[----:B--2---:R-:W-:Y:S02]  /*4450*/  IADD3 R19, PT, PT, R0, UR5, RZ ;  /* 0x0000000500137c10 */ /* 0x004fe4000fffe0ff */
[C---:B---3--:R-:W-:Y:S02]  /*4460*/  PRMT R17, R27.reuse, 0x7771, RZ ;  /* 0x000077711b117816 */ /* 0x048fe400000000ff */
[----:B------:R-:W-:Y:S01]  /*4470*/  PRMT R0, R27, 0x7773, RZ ;  /* 0x000077731b007816 */ /* 0x000fe200000000ff */
[----:B------:R0:W-:Y:S01]  /*4480*/  STG.E.U8 desc[UR8][R2.64+0xc9], R19 ;  /* 0x0000c91302007986 */ /* 0x0001e2000c101108 */
[----:B------:R-:W-:Y:S01]  /*4490*/  VIADD R23, R18, UR5 ;  /* 0x0000000512177c36 */ /* 0x000fe20008000000 */
[----:B------:R-:W-:Y:S01]  /*44a0*/  PRMT R26, R26, 0x7772, RZ ;  /* 0x000077721a1a7816 */ /* 0x000fe200000000ff */
[----:B----4-:R-:W-:Y:S01]  /*44b0*/  VIADD R25, R17, UR5 ;  /* 0x0000000511197c36 */ /* 0x010fe20008000000 */
[----:B------:R-:W-:Y:S01]  /*44c0*/  PRMT R16, R27, 0x7772, RZ ;  /* 0x000077721b107816 */ /* 0x000fe200000000ff */
[----:B------:R-:W-:Y:S01]  /*44d0*/  VIADD R0, R0, UR5 ;  /* 0x0000000500007c36 */ /* 0x000fe20008000000 */
[----:B------:R-:W-:Y:S01]  /*44e0*/  STG.E.U8 desc[UR8][R2.64+0xcb], R23 ;  /* 0x0000cb1702007986 */ /* 0x000fe2000c101108 */
[----:B------:R-:W-:-:S02]  /*44f0*/  VIADD R21, R26, UR5 ;  /* 0x000000051a157c36 */ /* 0x000fc40008000000 */
[----:B------:R-:W-:Y:S01]  /*4500*/  VIADD R16, R16, UR5 ;  /* 0x0000000510107c36 */ /* 0x000fe20008000000 */
[----:B------:R1:W-:Y:S01]  /*4510*/  STG.E.U8 desc[UR8][R2.64+0xcf], R0 ;  /* 0x0000cf0002007986 */ /* 0x0003e2000c101108 */
[----:B------:R-:W-:-:S03]  /*4520*/  PRMT R27, R27, 0x7770, RZ ;  /* 0x000077701b1b7816 */ /* 0x000fc600000000ff */
[----:B------:R2:W-:Y:S04]  /*4530*/  STG.E.U8 desc[UR8][R2.64+0xca], R21 ;  /* 0x0000ca1502007986 */ /* 0x0005e8000c101108 */
[----:B------:R3:W-:Y:S04]  /*4540*/  STG.E.U8 desc[UR8][R2.64+0xcd], R25 ;  /* 0x0000cd1902007986 */ /* 0x0007e8000c101108 */
[----:B------:R4:W-:Y:S01]  /*4550*/  STG.E.U8 desc[UR8][R2.64+0xce], R16 ;  /* 0x0000ce1002007986 */ /* 0x0009e2000c101108 */
[----:B------:R-:W-:-:S05]  /*4560*/  VIADD R27, R27, UR5 ;  /* 0x000000051b1b7c36 */ /* 0x000fca0008000000 */
[----:B------:R-:W-:Y:S01]  /*4570*/  STG.E.U8 desc[UR8][R2.64+0xcc], R27 ;  /* 0x0000cc1b02007986 */ /* 0x000fe2000c101108 */
[C---:B-----5:R-:W-:Y:S02]  /*4580*/  PRMT R17, R15.reuse, 0x7773, RZ ;  /* 0x000077730f117816 */ /* 0x060fe400000000ff */
[C---:B------:R-:W-:Y:S02]  /*4590*/  PRMT R18, R15.reuse, 0x7772, RZ ;  /* 0x000077720f127816 */ /* 0x040fe400000000ff */
[C---:B0-----:R-:W-:Y:S02]  /*45a0*/  PRMT R19, R15.reuse, 0x7770, RZ ;  /* 0x000077700f137816 */ /* 0x041fe400000000ff */
[----:B------:R-:W-:Y:S02]  /*45b0*/  PRMT R15, R15, 0x7771, RZ ;  /* 0x000077710f0f7816 */ /* 0x000fe400000000ff */
[----:B-1----:R-:W-:-:S03]  /*45c0*/  PRMT R0, R14, 0x7773, RZ ;  /* 0x000077730e007816 */ /* 0x002fc600000000ff */
[----:B------:R-:W-:Y:S01]  /*45d0*/  VIADD R23, R15, UR5 ;  /* 0x000000050f177c36 */ /* 0x000fe20008000000 */
[----:B------:R-:W-:Y:S01]  /*45e0*/  PRMT R15, R14, 0x7772, RZ ;  /* 0x000077720e0f7816 */ /* 0x000fe200000000ff */
[----:B------:R-:W-:Y:S01]  /*45f0*/  VIADD R22, R18, UR5 ;  /* 0x0000000512167c36 */ /* 0x000fe20008000000 */
[----:B--2---:R-:W-:Y:S01]  /*4600*/  IADD3 R21, PT, PT, R19, UR5, RZ ;  /* 0x0000000513157c10 */ /* 0x004fe2000fffe0ff */
[----:B------:R-:W-:Y:S01]  /*4610*/  VIADD R24, R17, UR5 ;  /* 0x0000000511187c36 */ /* 0x000fe20008000000 */
[----:B------:R0:W-:Y:S01]  /*4620*/  STG.E.U8 desc[UR8][R2.64+0xfd], R23 ;  /* 0x0000fd1702007986 */ /* 0x0001e2000c101108 */
[----:B------:R-:W-:Y:S01]  /*4630*/  PRMT R18, R14, 0x7771, RZ ;  /* 0x000077710e127816 */ /* 0x000fe200000000ff */
[----:B---3--:R-:W-:Y:S01]  /*4640*/  VIADD R25, R0, UR5 ;  /* 0x0000000500197c36 */ /* 0x008fe20008000000 */
[----:B------:R-:W-:Y:S02]  /*4650*/  PRMT R20, R14, 0x7770, RZ ;  /* 0x000077700e147816 */ /* 0x000fe400000000ff */
[----:B------:R-:W-:-:S02]  /*4660*/  PRMT R19, R13, 0x7773, RZ ;  /* 0x000077730d137816 */ /* 0x000fc400000000ff */
[C---:B------:R-:W-:Y:S02]  /*4670*/  PRMT R17, R13.reuse, 0x7772, RZ ;  /* 0x000077720d117816 */ /* 0x040fe400000000ff */
[C---:B------:R-:W-:Y:S02]  /*4680*/  PRMT R14, R13.reuse, 0x7771, RZ ;  /* 0x000077710d0e7816 */ /* 0x040fe400000000ff */
[----:B----4-:R-:W-:Y:S01]  /*4690*/  PRMT R16, R13, 0x7770, RZ ;  /* 0x000077700d107816 */ /* 0x010fe200000000ff */
[----:B0-----:R-:W-:Y:S01]  /*46a0*/  VIADD R23, R15, UR5 ;  /* 0x000000050f177c36 */ /* 0x001fe20008000000 */
[C---:B------:R-:W-:Y:S02]  /*46b0*/  PRMT R0, R12.reuse, 0x7771, RZ ;  /* 0x000077710c007816 */ /* 0x040fe400000000ff */
[C---:B------:R-:W-:Y:S02]  /*46c0*/  PRMT R13, R12.reuse, 0x7773, RZ ;  /* 0x000077730c0d7816 */ /* 0x040fe400000000ff */
[C---:B------:R-:W-:Y:S01]  /*46d0*/  PRMT R15, R12.reuse, 0x7772, RZ ;  /* 0x000077720c0f7816 */ /* 0x040fe200000000ff */
[----:B------:R0:W-:Y:S01]  /*46e0*/  STG.E.U8 desc[UR8][R2.64+0xfc], R21 ;  /* 0x0000fc1502007986 */ /* 0x0001e2000c101108 */
[----:B------:R-:W-:Y:S01]  /*46f0*/  PRMT R12, R12, 0x7770, RZ ;  /* 0x000077700c0c7816 */ /* 0x000fe200000000ff */
[----:B------:R-:W-:-:S02]  /*4700*/  VIADD R20, R20, UR5 ;  /* 0x0000000514147c36 */ /* 0x000fc40008000000 */
[----:B------:R1:W-:Y:S01]  /*4710*/  STG.E.U8 desc[UR8][R2.64+0xfa], R23 ;  /* 0x0000fa1702007986 */ /* 0x0003e2000c101108 */
[----:B------:R-:W-:Y:S02]  /*4720*/  VIADD R18, R18, UR5 ;  /* 0x0000000512127c36 */ /* 0x000fe40008000000 */
[----:B------:R-:W-:Y:S01]  /*4730*/  VIADD R15, R15, UR5 ;  /* 0x000000050f0f7c36 */ /* 0x000fe20008000000 */
[----:B------:R2:W-:Y:S01]  /*4740*/  STG.E.U8 desc[UR8][R2.64+0xfb], R25 ;  /* 0x0000fb1902007986 */ /* 0x0005e2000c101108 */
[----:B0-----:R-:W-:Y:S02]  /*4750*/  VIADD R21, R19, UR5 ;  /* 0x0000000513157c36 */ /* 0x001fe40008000000 */
[----:B------:R-:W-:Y:S02]  /*4760*/  VIADD R19, R17, UR5 ;  /* 0x0000000511137c36 */ /* 0x000fe40008000000 */
[----:B-1----:R-:W-:Y:S01]  /*4770*/  VIADD R23, R0, UR5 ;  /* 0x0000000500177c36 */ /* 0x002fe20008000000 */
[----:B------:R-:W-:Y:S01]  /*4780*/  PRMT R0, R11, 0x7773, RZ ;  /* 0x000077730b007816 */ /* 0x000fe200000000ff */
[----:B------:R-:W-:-:S02]  /*4790*/  VIADD R17, R16, UR5 ;  /* 0x0000000510117c36 */ /* 0x000fc40008000000 */
[----:B--2---:R-:W-:Y:S02]  /*47a0*/  VIADD R25, R13, UR5 ;  /* 0x000000050d197c36 */ /* 0x004fe40008000000 */
[----:B------:R-:W-:Y:S01]  /*47b0*/  VIADD R13, R12, UR5 ;  /* 0x000000050c0d7c36 */ /* 0x000fe20008000000 */
[----:B------:R0:W-:Y:S01]  /*47c0*/  STG.E.U8 desc[UR8][R2.64+0xf1], R23 ;  /* 0x0000f11702007986 */ /* 0x0001e2000c101108 */
[----:B------:R-:W-:Y:S02]  /*47d0*/  IADD3 R27, PT, PT, R14, UR5, RZ ;  /* 0x000000050e1b7c10 */ /* 0x000fe4000fffe0ff */
[C---:B------:R-:W-:Y:S01]  /*47e0*/  PRMT R14, R10.reuse, 0x7771, RZ ;  /* 0x000077710a0e7816 */ /* 0x040fe200000000ff */
[----:B------:R1:W-:Y:S01]  /*47f0*/  STG.E.U8 desc[UR8][R2.64+0xf8], R20 ;  /* 0x0000f81402007986 */ /* 0x0003e2000c101108 */
[----:B------:R-:W-:-:S03]  /*4800*/  PRMT R16, R10, 0x7770, RZ ;  /* 0x000077700a107816 */ /* 0x000fc600000000ff */
[----:B------:R2:W-:Y:S01]  /*4810*/  STG.E.U8 desc[UR8][R2.64+0xf9], R18 ;  /* 0x0000f91202007986 */ /* 0x0005e2000c101108 */
[----:B------:R-:W-:-:S03]  /*4820*/  PRMT R12, R9, 0x7770, RZ ;  /* 0x00007770090c7816 */ /* 0x000fc600000000ff */
[----:B------:R3:W-:Y:S01]  /*4830*/  STG.E.U8 desc[UR8][R2.64+0xf7], R21 ;  /* 0x0000f71502007986 */ /* 0x0007e2000c101108 */
[----:B0-----:R-:W-:-:S03]  /*4840*/  VIADD R23, R0, UR5 ;  /* 0x0000000500177c36 */ /* 0x001fc60008000000 */
[----:B------:R0:W-:Y:S01]  /*4850*/  STG.E.U8 desc[UR8][R2.64+0xf6], R19 ;  /* 0x0000f61302007986 */ /* 0x0001e2000c101108 */
[----:B-1----:R-:W-:-:S03]  /*4860*/  PRMT R20, R11, 0x7772, RZ ;  /* 0x000077720b147816 */ /* 0x002fc600000000ff */
[----:B------:R1:W-:Y:S01]  /*4870*/  STG.E.U8 desc[UR8][R2.64+0xf4], R17 ;  /* 0x0000f41102007986 */ /* 0x0003e2000c101108 */
[----:B--2---:R-:W-:-:S03]  /*4880*/  PRMT R18, R10, 0x7773, RZ ;  /* 0x000077730a127816 */ /* 0x004fc600000000ff */
[----:B------:R2:W-:Y:S01]  /*4890*/  STG.E.U8 desc[UR8][R2.64+0xf2], R15 ;  /* 0x0000f20f02007986 */ /* 0x0005e2000c101108 */
[----:B---3--:R-:W-:-:S03]  /*48a0*/  PRMT R21, R11, 0x7770, RZ ;  /* 0x000077700b157816 */ /* 0x008fc600000000ff */
[----:B------:R3:W-:Y:S01]  /*48b0*/  STG.E.U8 desc[UR8][R2.64+0xf0], R13 ;  /* 0x0000f00d02007986 */ /* 0x0007e2000c101108 */
[----:B0-----:R-:W-:Y:S02]  /*48c0*/  PRMT R19, R11, 0x7771, RZ ;  /* 0x000077710b137816 */ /* 0x001fe400000000ff */
[----:B------:R-:W-:Y:S02]  /*48d0*/  PRMT R11, R8, 0x7773, RZ ;  /* 0x00007773080b7816 */ /* 0x000fe400000000ff */
[----:B-1----:R-:W-:Y:S02]  /*48e0*/  PRMT R17, R10, 0x7772, RZ ;  /* 0x000077720a117816 */ /* 0x002fe400000000ff */
[C---:B------:R-:W-:Y:S02]  /*48f0*/  PRMT R10, R9.reuse, 0x7771, RZ ;  /* 0x00007771090a7816 */ /* 0x040fe400000000ff */
[----:B--2---:R-:W-:Y:S02]  /*4900*/  PRMT R15, R9, 0x7773, RZ ;  /* 0x00007773090f7816 */ /* 0x004fe400000000ff */
[----:B------:R-:W-:-:S02]  /*4910*/  PRMT R0, R8, 0x7771, RZ ;  /* 0x0000777108007816 */ /* 0x000fc400000000ff */
[----:B---3--:R-:W-:Y:S02]  /*4920*/  PRMT R13, R9, 0x7772, RZ ;  /* 0x00007772090d7816 */ /* 0x008fe400000000ff */
[C---:B------:R-:W-:Y:S01]  /*4930*/  PRMT R9, R8.reuse, 0x7772, RZ ;  /* 0x0000777208097816 */ /* 0x040fe200000000ff */
[----:B------:R0:W-:Y:S01]  /*4940*/  STG.E.U8 desc[UR8][R2.64+0xff], R24 ;  /* 0x0000ff1802007986 */ /* 0x0001e2000c101108 */
[----:B------:R-:W-:-:S03]  /*4950*/  PRMT R8, R8, 0x7770, RZ ;  /* 0x0000777008087816 */ /* 0x000fc600000000ff */
[----:B------:R1:W-:Y:S01]  /*4960*/  STG.E.U8 desc[UR8][R2.64+0xfe], R22 ;  /* 0x0000fe1602007986 */ /* 0x0003e2000c101108 */
[----:B------:R-:W-:-:S03]  /*4970*/  IADD3 R18, PT, PT, R18, UR5, RZ ;  /* 0x0000000512127c10 */ /* 0x000fc6000fffe0ff */
[----:B------:R2:W-:Y:S01]  /*4980*/  STG.E.U8 desc[UR8][R2.64+0xdf], R23 ;  /* 0x0000df1702007986 */ /* 0x0005e2000c101108 */
[----:B0-----:R-:W-:Y:S02]  /*4990*/  VIADD R24, R20, UR5 ;  /* 0x0000000514187c36 */ /* 0x001fe40008000000 */
[----:B------:R-:W-:Y:S02]  /*49a0*/  VIADD R20, R21, UR5 ;  /* 0x0000000515147c36 */ /* 0x000fe40008000000 */
[----:B-1----:R-:W-:Y:S02]  /*49b0*/  VIADD R22, R19, UR5 ;  /* 0x0000000513167c36 */ /* 0x002fe40008000000 */
[----:B------:R-:W-:Y:S02]  /*49c0*/  VIADD R19, R17, UR5 ;  /* 0x0000000511137c36 */ /* 0x000fe40008000000 */
[----:B--2---:R-:W-:Y:S02]  /*49d0*/  VIADD R23, R15, UR5 ;  /* 0x000000050f177c36 */ /* 0x004fe40008000000 */
[----:B------:R-:W-:Y:S01]  /*49e0*/  VIADD R15, R11, UR5 ;  /* 0x000000050b0f7c36 */ /* 0x000fe20008000000 */
[----:B------:R-:W-:Y:S01]  /*49f0*/  IADD3 R11, PT, PT, R9, UR5, RZ ;  /* 0x00000005090b7c10 */ /* 0x000fe2000fffe0ff */
[----:B------:R-:W-:-:S02]  /*4a00*/  VIADD R21, R13, UR5 ;  /* 0x000000050d157c36 */ /* 0x000fc40008000000 */
[----:B------:R-:W-:Y:S02]  /*4a10*/  VIADD R17, R12, UR5 ;  /* 0x000000050c117c36 */ /* 0x000fe40008000000 */
[----:B------:R-:W-:Y:S02]  /*4a20*/  VIADD R9, R8, UR5 ;  /* 0x0000000508097c36 */ /* 0x000fe40008000000 */
[----:B------:R-:W-:Y:S01]  /*4a30*/  VIADD R13, R0, UR5 ;  /* 0x00000005000d7c36 */ /* 0x000fe20008000000 */
[C---:B------:R-:W-:Y:S01]  /*4a40*/  PRMT R0, R7.reuse, 0x7773, RZ ;  /* 0x0000777307007816 */ /* 0x040fe200000000ff */
[----:B------:R0:W-:Y:S01]  /*4a50*/  STG.E.U8 desc[UR8][R2.64+0xf5], R27 ;  /* 0x0000f51b02007986 */ /* 0x0001e2000c101108 */
[----:B------:R-:W-:-:S03]  /*4a60*/  PRMT R12, R7, 0x7772, RZ ;  /* 0x00007772070c7816 */ /* 0x000fc600000000ff */
[----:B------:R1:W-:Y:S01]  /*4a70*/  STG.E.U8 desc[UR8][R2.64+0xda], R19 ;  /* 0x0000da1302007986 */ /* 0x0003e2000c101108 */
[----:B------:R-:W-:-:S03]  /*4a80*/  PRMT R8, R5, 0x7770, RZ ;  /* 0x0000777005087816 */ /* 0x000fc600000000ff */
[----:B------:R2:W-:Y:S04]  /*4a90*/  STG.E.U8 desc[UR8][R2.64+0xf3], R25 ;  /* 0x0000f31902007986 */ /* 0x0005e8000c101108 */
[----:B------:R3:W-:Y:S01]  /*4aa0*/  STG.E.U8 desc[UR8][R2.64+0xdb], R18 ;  /* 0x0000db1202007986 */ /* 0x0007e2000c101108 */
[----:B0-----:R-:W-:Y:S01]  /*4ab0*/  VIADD R27, R14, UR5 ;  /* 0x000000050e1b7c36 */ /* 0x001fe20008000000 */
[----:B------:R-:W-:Y:S02]  /*4ac0*/  PRMT R14, R7, 0x7771, RZ ;  /* 0x00007771070e7816 */ /* 0x000fe400000000ff */
[----:B------:R0:W-:Y:S01]  /*4ad0*/  STG.E.U8 desc[UR8][R2.64+0xd4], R17 ;  /* 0x0000d41102007986 */ /* 0x0001e2000c101108 */
[----:B-1----:R-:W-:Y:S01]  /*4ae0*/  VIADD R19, R10, UR5 ;  /* 0x000000050a137c36 */ /* 0x002fe20008000000 */
[----:B------:R-:W-:-:S02]  /*4af0*/  PRMT R10, R6, 0x7771, RZ ;  /* 0x00007771060a7816 */ /* 0x000fc400000000ff */
[----:B------:R1:W-:Y:S01]  /*4b00*/  STG.E.U8 desc[UR8][R2.64+0xd3], R15 ;  /* 0x0000d30f02007986 */ /* 0x0003e2000c101108 */
[----:B--2---:R-:W-:Y:S01]  /*4b10*/  VIADD R25, R16, UR5 ;  /* 0x0000000510197c36 */ /* 0x004fe20008000000 */
[----:B------:R-:W-:Y:S02]  /*4b20*/  PRMT R16, R7, 0x7770, RZ ;  /* 0x0000777007107816 */ /* 0x000fe400000000ff */
[----:B------:R2:W-:Y:S01]  /*4b30*/  STG.E.U8 desc[UR8][R2.64+0xd2], R11 ;  /* 0x0000d20b02007986 */ /* 0x0005e2000c101108 */
[----:B---3--:R-:W-:-:S03]  /*4b40*/  PRMT R18, R6, 0x7772, RZ ;  /* 0x0000777206127816 */ /* 0x008fc600000000ff */
[----:B------:R3:W-:Y:S01]  /*4b50*/  STG.E.U8 desc[UR8][R2.64+0xd0], R9 ;  /* 0x0000d00902007986 */ /* 0x0007e2000c101108 */
[----:B0-----:R-:W-:-:S03]  /*4b60*/  PRMT R17, R6, 0x7773, RZ ;  /* 0x0000777306117816 */ /* 0x001fc600000000ff */
[----:B------:R0:W-:Y:S01]  /*4b70*/  STG.E.U8 desc[UR8][R2.64+0xd1], R13 ;  /* 0x0000d10d02007986 */ /* 0x0001e2000c101108 */
[----:B-1----:R-:W-:Y:S02]  /*4b80*/  PRMT R15, R6, 0x7770, RZ ;  /* 0x00007770060f7816 */ /* 0x002fe400000000ff */
[C---:B------:R-:W-:Y:S02]  /*4b90*/  PRMT R6, R5.reuse, 0x7771, RZ ;  /* 0x0000777105067816 */ /* 0x040fe400000000ff */
[C---:B--2---:R-:W-:Y:S02]  /*4ba0*/  PRMT R11, R5.reuse, 0x7773, RZ ;  /* 0x00007773050b7816 */ /* 0x044fe400000000ff */
[C---:B------:R-:W-:Y:S02]  /*4bb0*/  PRMT R7, R4.reuse, 0x7773, RZ ;  /* 0x0000777304077816 */ /* 0x040fe400000000ff */
[----:B---3--:R-:W-:Y:S02]  /*4bc0*/  PRMT R9, R5, 0x7772, RZ ;  /* 0x0000777205097816 */ /* 0x008fe400000000ff */
[----:B------:R-:W-:Y:S01]  /*4bd0*/  PRMT R5, R4, 0x7772, RZ ;  /* 0x0000777204057816 */ /* 0x000fe200000000ff */
[----:B0-----:R-:W-:Y:S01]  /*4be0*/  VIADD R13, R0, UR5 ;  /* 0x00000005000d7c36 */ /* 0x001fe20008000000 */
[C---:B------:R-:W-:Y:S01]  /*4bf0*/  PRMT R0, R4.reuse, 0x7771, RZ ;  /* 0x0000777104007816 */ /* 0x040fe200000000ff */
[----:B------:R0:W-:Y:S01]  /*4c00*/  STG.E.U8 desc[UR8][R2.64+0xd9], R27 ;  /* 0x0000d91b02007986 */ /* 0x0001e2000c101108 */
[----:B------:R-:W-:-:S03]  /*4c10*/  PRMT R4, R4, 0x7770, RZ ;  /* 0x0000777004047816 */ /* 0x000fc600000000ff */
[----:B------:R1:W-:Y:S01]  /*4c20*/  STG.E.U8 desc[UR8][R2.64+0xd5], R19 ;  /* 0x0000d51302007986 */ /* 0x0003e2000c101108 */
[----:B------:R-:W-:-:S03]  /*4c30*/  VIADD R12, R12, UR5 ;  /* 0x000000050c0c7c36 */ /* 0x000fc60008000000 */
[----:B------:R2:W-:Y:S01]  /*4c40*/  STG.E.U8 desc[UR8][R2.64+0xd6], R21 ;  /* 0x0000d61502007986 */ /* 0x0005e2000c101108 */
[----:B------:R-:W-:Y:S02]  /*4c50*/  VIADD R16, R16, UR5 ;  /* 0x0000000510107c36 */ /* 0x000fe40008000000 */
[----:B0-----:R-:W-:Y:S01]  /*4c60*/  VIADD R27, R17, UR5 ;  /* 0x00000005111b7c36 */ /* 0x001fe20008000000 */
[----:B------:R0:W-:Y:S01]  /*4c70*/  STG.E.U8 desc[UR8][R2.64+0xd8], R25 ;  /* 0x0000d81902007986 */ /* 0x0001e2000c101108 */
[----:B------:R-:W-:Y:S02]  /*4c80*/  VIADD R17, R9, UR5 ;  /* 0x0000000509117c36 */ /* 0x000fe40008000000 */
[----:B-1----:R-:W-:Y:S01]  /*4c90*/  VIADD R19, R11, UR5 ;  /* 0x000000050b137c36 */ /* 0x002fe20008000000 */
[----:B------:R1:W-:Y:S01]  /*4ca0*/  STG.E.U8 desc[UR8][R2.64+0xd7], R23 ;  /* 0x0000d71702007986 */ /* 0x0003e2000c101108 */
[----:B------:R-:W-:Y:S01]  /*4cb0*/  VIADD R11, R7, UR5 ;  /* 0x00000005070b7c36 */ /* 0x000fe20008000000 */
[----:B------:R-:W-:Y:S01]  /*4cc0*/  IADD3 R7, PT, PT, R0, UR5, RZ ;  /* 0x0000000500077c10 */ /* 0x000fe2000fffe0ff */
[----:B------:R-:W-:Y:S01]  /*4cd0*/  VIADD R9, R5, UR5 ;  /* 0x0000000505097c36 */ /* 0x000fe20008000000 */
[----:B------:R3:W-:Y:S01]  /*4ce0*/  STG.E.U8 desc[UR8][R2.64+0xef], R13 ;  /* 0x0000ef0d02007986 */ /* 0x0007e2000c101108 */
[----:B--2---:R-:W-:Y:S01]  /*4cf0*/  IADD3 R21, PT, PT, R15, UR5, RZ ;  /* 0x000000050f157c10 */ /* 0x004fe2000fffe0ff */
[----:B------:R-:W-:-:S02]  /*4d00*/  VIADD R14, R14, UR5 ;  /* 0x000000050e0e7c36 */ /* 0x000fc40008000000 */
[----:B0-----:R-:W-:Y:S02]  /*4d10*/  VIADD R25, R18, UR5 ;  /* 0x0000000512197c36 */ /* 0x001fe40008000000 */
[----:B------:R-:W-:Y:S02]  /*4d20*/  VIADD R15, R6, UR5 ;  /* 0x00000005060f7c36 */ /* 0x000fe40008000000 */
[----:B-1----:R-:W-:Y:S02]  /*4d30*/  VIADD R23, R10, UR5 ;  /* 0x000000050a177c36 */ /* 0x002fe40008000000 */
[----:B------:R-:W-:Y:S02]  /*4d40*/  VIADD R5, R4, UR5 ;  /* 0x0000000504057c36 */ /* 0x000fe40008000000 */
[----:B---3--:R-:W-:Y:S01]  /*4d50*/  VIADD R13, R8, UR5 ;  /* 0x00000005080d7c36 */ /* 0x008fe20008000000 */
[----:B------:R0:W-:Y:S04]  /*4d60*/  STG.E.U8 desc[UR8][R2.64+0xde], R24 ;  /* 0x0000de1802007986 */ /* 0x0001e8000c101108 */
        /* <DEDUP_REMOVED lines=17> */
[----:B------:R0:W-:Y:S02]  /*4e80*/  STG.E.U8 desc[UR8][R28.64], RZ ;  /* 0x000000ff1c007986 */ /* 0x0001e4000c101108 */
.L_x_12:
[----:B------:R-:W-:Y:S05]  /*4e90*/  BRA.U UP1, `(.L_x_13) ;  /* 0xffffffcd01a87547 */ /* 0x000fea000b83ffff */
[----:B------:R-:W-:Y:S05]  /*4ea0*/  EXIT ;  /* 0x000000000000794d */ /* 0x000fea0003800000 */
.L_x_11:
[C---:B------:R-:W-:Y:S01]  /*4eb0*/  LOP3.LUT R20, R2.reuse, 0xf, RZ, 0xc0, !PT ;  /* 0x0000000f02147812 */ /* 0x040fe200078ec0ff */
[----:B------:R-:W-:Y:S01]  /*4ec0*/  IMAD.MOV.U32 R21, RZ, RZ, RZ ;  /* 0x000000ffff157224 */ /* 0x000fe200078e00ff */
[C---:B--2---:R-:W-:Y:S02]  /*4ed0*/  LOP3.LUT R3, R2.reuse, 0x7, RZ, 0xc0, !PT ;  /* 0x0000000702037812 */ /* 0x044fe400078ec0ff */
[C---:B------:R-:W-:Y:S02]  /*4ee0*/  LOP3.LUT R0, R2.reuse, 0x3, RZ, 0xc0, !PT ;  /* 0x0000000302007812 */ /* 0x040fe400078ec0ff */
[----:B------:R-:W-:-:S07]  /*4ef0*/  LOP3.LUT R2, R2, 0x7ffffff8, RZ, 0xc0, !PT ;  /* 0x7ffffff802027812 */ /* 0x000fce00078ec0ff */
.L_x_26:
[----:B0-----:R-:W0:Y:S01]  /*4f00*/  LDCU UR6, c[0x0][0x384] ;  /* 0x00007080ff0677ac */ /* 0x001e220008000800 */
[----:B-1----:R-:W-:Y:S02]  /*4f10*/  IMAD.MOV.U32 R10, RZ, RZ, 0x1 ;  /* 0x00000001ff0a7424 */ /* 0x002fe400078e00ff */
[----:B---3--:R-:W-:Y:S02]  /*4f20*/  IMAD.MOV.U32 R4, RZ, RZ, RZ ;  /* 0x000000ffff047224 */ /* 0x008fe400078e00ff */
[----:B------:R-:W-:Y:S01]  /*4f30*/  IMAD.MOV.U32 R9, RZ, RZ, RZ ;  /* 0x000000ffff097224 */ /* 0x000fe200078e00ff */
[----:B0-----:R-:W-:-:S09]  /*4f40*/  UISETP.GE.U32.AND UP0, UPT, UR6, 0x10, UPT ;  /* 0x000000100600788c */ /* 0x001fd2000bf06070 */
[----:B--2---:R-:W-:Y:S05]  /*4f50*/  BRA.U !UP0, `(.L_x_14) ;  /* 0x0000000508307547 */ /* 0x004fea000b800000 */
[----:B------:R-:W-:Y:S01]  /*4f60*/  ULOP3.LUT UR7, UR6, 0x7ffffff0, URZ, 0xc0, !UPT ;  /* 0x7ffffff006077892 */ /* 0x000fe2000f8ec0ff */
[----:B------:R-:W-:Y:S01]  /*4f70*/  IMAD.MOV.U32 R9, RZ, RZ, RZ ;  /* 0x000000ffff097224 */ /* 0x000fe200078e00ff */
[----:B------:R-:W0:Y:S01]  /*4f80*/  LDCU UR10, c[0x0][0x388] ;  /* 0x00007100ff0a77ac */ /* 0x000e220008000800 */
[----:B------:R-:W-:Y:S02]  /*4f90*/  IMAD.MOV.U32 R10, RZ, RZ, 0x1 ;  /* 0x00000001ff0a7424 */ /* 0x000fe400078e00ff */
[----:B------:R-:W-:Y:S01]  /*4fa0*/  IMAD.MOV.U32 R8, RZ, RZ, R1 ;  /* 0x000000ffff087224 */ /* 0x000fe200078e0001 */
[----:B------:R-:W-:-:S12]  /*4fb0*/  UIADD3 UR4, UPT, UPT, -UR7, URZ, URZ ;  /* 0x000000ff07047290 */ /* 0x000fd8000fffe1ff */
.L_x_15:
[----:B------:R1:W2:Y:S01]  /*4fc0*/  LDL.128 R4, [R8] ;  /* 0x0000000008047983 */ /* 0x0002a20000100c00 */
[----:B------:R-:W-:-:S04]  /*4fd0*/  UIADD3 UR4, UPT, UPT, UR4, 0x10, URZ ;  /* 0x0000001004047890 */ /* 0x000fc8000fffe0ff */
[----:B------:R-:W-:Y:S01]  /*4fe0*/  UISETP.NE.AND UP0, UPT, UR4, URZ, UPT ;  /* 0x000000ff0400728c */ /* 0x000fe2000bf05270 */
[----:B-1----:R-:W-:Y:S01]  /*4ff0*/  VIADD R8, R8, 0x10 ;  /* 0x0000001008087836 */ /* 0x002fe20000000000 */
[C---:B--2---:R-:W-:Y:S02]  /*5000*/  PRMT R11, R4.reuse, 0x7770, RZ ;  /* 0x00007770040b7816 */ /* 0x044fe400000000ff */
[C---:B------:R-:W-:Y:S02]  /*5010*/  PRMT R12, R4.reuse, 0x7771, RZ ;  /* 0x00007771040c7816 */ /* 0x040fe400000000ff */
[----:B------:R-:W-:Y:S01]  /*5020*/  PRMT R13, R4, 0x7772, RZ ;  /* 0x00007772040d7816 */ /* 0x000fe200000000ff */
[----:B0-----:R-:W-:Y:S01]  /*5030*/  VIADD R11, R11, UR10 ;  /* 0x0000000a0b0b7c36 */ /* 0x001fe20008000000 */
[----:B------:R-:W-:Y:S02]  /*5040*/  IADD3 R12, PT, PT, R12, UR10, RZ ;  /* 0x0000000a0c0c7c10 */ /* 0x000fe4000fffe0ff */
[----:B------:R-:W-:Y:S01]  /*5050*/  PRMT R4, R4, 0x7773, RZ ;  /* 0x0000777304047816 */ /* 0x000fe200000000ff */
[-C--:B------:R-:W-:Y:S01]  /*5060*/  IMAD R11, R11, R10.reuse, R9 ;  /* 0x0000000a0b0b7224 */ /* 0x080fe200078e0209 */
[----:B------:R-:W-:Y:S01]  /*5070*/  PRMT R9, R5, 0x7770, RZ ;  /* 0x0000777005097816 */ /* 0x000fe200000000ff */
[----:B------:R-:W-:-:S02]  /*5080*/  IMAD R10, R22, R10, RZ ;  /* 0x0000000a160a7224 */ /* 0x000fc400078e02ff */
[----:B------:R-:W-:Y:S02]  /*5090*/  VIADD R13, R13, UR10 ;  /* 0x0000000a0d0d7c36 */ /* 0x000fe40008000000 */
[----:B------:R-:W-:Y:S02]  /*50a0*/  IMAD R11, R10, R12, R11 ;  /* 0x0000000c0a0b7224 */ /* 0x000fe400078e020b */
[----:B------:R-:W-:Y:S02]  /*50b0*/  IMAD R10, R22, R10, RZ ;  /* 0x0000000a160a7224 */ /* 0x000fe400078e02ff */
[----:B------:R-:W-:Y:S02]  /*50c0*/  VIADD R4, R4, UR10 ;  /* 0x0000000a04047c36 */ /* 0x000fe40008000000 */
[----:B------:R-:W-:Y:S01]  /*50d0*/  IMAD R11, R10, R13, R11 ;  /* 0x0000000d0a0b7224 */ /* 0x000fe200078e020b */
[----:B------:R-:W-:Y:S01]  /*50e0*/  PRMT R13, R5, 0x7771, RZ ;  /* 0x00007771050d7816 */ /* 0x000fe200000000ff */
[----:B------:R-:W-:-:S02]  /*50f0*/  IMAD R10, R22, R10, RZ ;  /* 0x0000000a160a7224 */ /* 0x000fc400078e02ff */
[----:B------:R-:W-:Y:S02]  /*5100*/  VIADD R12, R9, UR10 ;  /* 0x0000000a090c7c36 */ /* 0x000fe40008000000 */
[----:B------:R-:W-:Y:S01]  /*5110*/  IMAD R4, R10, R4, R11 ;  /* 0x000000040a047224 */ /* 0x000fe200078e020b */
[----:B------:R-:W-:Y:S01]  /*5120*/  PRMT R11, R6, 0x7770, RZ ;  /* 0x00007770060b7816 */ /* 0x000fe200000000ff */
[C---:B------:R-:W-:Y:S01]  /*5130*/  IMAD R9, R22.reuse, R10, RZ ;  /* 0x0000000a16097224 */ /* 0x040fe200078e02ff */
[----:B------:R-:W-:Y:S01]  /*5140*/  PRMT R10, R5, 0x7772, RZ ;  /* 0x00007772050a7816 */ /* 0x000fe200000000ff */
[----:B------:R-:W-:Y:S01]  /*5150*/  VIADD R13, R13, UR10 ;  /* 0x0000000a0d0d7c36 */ /* 0x000fe20008000000 */
[----:B------:R-:W-:Y:S01]  /*5160*/  PRMT R5, R5, 0x7773, RZ ;  /* 0x0000777305057816 */ /* 0x000fe200000000ff */
[----:B------:R-:W-:Y:S02]  /*5170*/  IMAD R4, R9, R12, R4 ;  /* 0x0000000c09047224 */ /* 0x000fe400078e0204 */
        /* <DEDUP_REMOVED lines=11> */
[----:B------:R-:W-:Y:S01]  /*5230*/  IMAD R9, R22, R9, RZ ;  /* 0x0000000916097224 */ /* 0x000fe200078e02ff */
[----:B------:R-:W-:Y:S01]  /*5240*/  PRMT R6, R6, 0x7773, RZ ;  /* 0x0000777306067816 */ /* 0x000fe200000000ff */
[----:B------:R-:W-:Y:S01]  /*5250*/  VIADD R10, R10, UR10 ;  /* 0x0000000a0a0a7c36 */ /* 0x000fe20008000000 */
[----:B------:R-:W-:Y:S01]  /*5260*/  IADD3 R5, PT, PT, R5, UR10, RZ ;  /* 0x0000000a05057c10 */ /* 0x000fe2000fffe0ff */
[----:B------:R-:W-:Y:S02]  /*5270*/  IMAD R4, R9, R11, R4 ;  /* 0x0000000b09047224 */ /* 0x000fe400078e0204 */
[----:B------:R-:W-:-:S02]  /*5280*/  IMAD R9, R22, R9, RZ ;  /* 0x0000000916097224 */ /* 0x000fc400078e02ff */
[----:B------:R-:W-:Y:S02]  /*5290*/  VIADD R6, R6, UR10 ;  /* 0x0000000a06067c36 */ /* 0x000fe40008000000 */
[----:B------:R-:W-:Y:S01]  /*52a0*/  IMAD R4, R9, R10, R4 ;  /* 0x0000000a09047224 */ /* 0x000fe200078e0204 */
[----:B------:R-:W-:Y:S01]  /*52b0*/  PRMT R10, R7, 0x7770, RZ ;  /* 0x00007770070a7816 */ /* 0x000fe200000000ff */
[----:B------:R-:W-:-:S04]  /*52c0*/  IMAD R9, R22, R9, RZ ;  /* 0x0000000916097224 */ /* 0x000fc800078e02ff */
[----:B------:R-:W-:Y:S01]  /*52d0*/  IMAD R4, R9, R5, R4 ;  /* 0x0000000509047224 */ /* 0x000fe200078e0204 */
[----:B------:R-:W-:Y:S01]  /*52e0*/  PRMT R5, R7, 0x7771, RZ ;  /* 0x0000777107057816 */ /* 0x000fe200000000ff */
[----:B------:R-:W-:Y:S02]  /*52f0*/  IMAD R9, R22, R9, RZ ;  /* 0x0000000916097224 */ /* 0x000fe400078e02ff */
[----:B------:R-:W-:Y:S02]  /*5300*/  VIADD R10, R10, UR10 ;  /* 0x0000000a0a0a7c36 */ /* 0x000fe40008000000 */
[----:B------:R-:W-:Y:S01]  /*5310*/  IMAD R4, R9, R6, R4 ;  /* 0x0000000609047224 */ /* 0x000fe200078e0204 */
[C---:B------:R-:W-:Y:S01]  /*5320*/  PRMT R6, R7.reuse, 0x7772, RZ ;  /* 0x0000777207067816 */ /* 0x040fe200000000ff */
[----:B------:R-:W-:Y:S01]  /*5330*/  IMAD R9, R22, R9, RZ ;  /* 0x0000000916097224 */ /* 0x000fe200078e02ff */
[----:B------:R-:W-:Y:S01]  /*5340*/  PRMT R7, R7, 0x7773, RZ ;  /* 0x0000777307077816 */ /* 0x000fe200000000ff */
[----:B------:R-:W-:-:S02]  /*5350*/  VIADD R5, R5, UR10 ;  /* 0x0000000a05057c36 */ /* 0x000fc40008000000 */
[----:B------:R-:W-:Y:S02]  /*5360*/  IMAD R4, R9, R10, R4 ;  /* 0x0000000a09047224 */ /* 0x000fe400078e0204 */
[----:B------:R-:W-:Y:S02]  /*5370*/  IMAD R9, R22, R9, RZ ;  /* 0x0000000916097224 */ /* 0x000fe400078e02ff */
[----:B------:R-:W-:Y:S02]  /*5380*/  VIADD R6, R6, UR10 ;  /* 0x0000000a06067c36 */ /* 0x000fe40008000000 */
[----:B------:R-:W-:Y:S02]  /*5390*/  IMAD R4, R9, R5, R4 ;  /* 0x0000000509047224 */ /* 0x000fe400078e0204 */
[----:B------:R-:W-:Y:S02]  /*53a0*/  IMAD R9, R22, R9, RZ ;  /* 0x0000000916097224 */ /* 0x000fe400078e02ff */
[----:B------:R-:W-:-:S02]  /*53b0*/  VIADD R7, R7, UR10 ;  /* 0x0000000a07077c36 */ /* 0x000fc40008000000 */
[----:B------:R-:W-:Y:S02]  /*53c0*/  IMAD R4, R9, R6, R4 ;  /* 0x0000000609047224 */ /* 0x000fe400078e0204 */
[----:B------:R-:W-:-:S04]  /*53d0*/  IMAD R5, R22, R9, RZ ;  /* 0x0000000916057224 */ /* 0x000fc800078e02ff */
[----:B------:R-:W-:Y:S02]  /*53e0*/  IMAD R9, R5, R7, R4 ;  /* 0x0000000705097224 */ /* 0x000fe400078e0204 */
[----:B------:R-:W-:Y:S01]  /*53f0*/  IMAD R10, R22, R5, RZ ;  /* 0x00000005160a7224 */ /* 0x000fe200078e02ff */
[----:B------:R-:W-:Y:S06]  /*5400*/  BRA.U UP0, `(.L_x_15) ;  /* 0xfffffff900ec7547 */ /* 0x000fec000b83ffff */
[----:B------:R-:W-:-:S07]  /*5410*/  IMAD.U32 R4, RZ, RZ, UR7 ;  /* 0x00000007ff047e24 */ /* 0x000fce000f8e00ff */
.L_x_14:
[----:B------:R-:W-:-:S13]  /*5420*/  ISETP.NE.AND P0, PT, R20, RZ, PT ;  /* 0x000000ff1400720c */ /* 0x000fda0003f05270 */
[----:B------:R-:W-:Y:S05]  /*5430*/  @!P0 BRA `(.L_x_16) ;  /* 0x0000000400408947 */ /* 0x000fea0003800000 */
[----:B------:R-:W-:Y:S01]  /*5440*/  VIADD R5, R20, 0xffffffff ;  /* 0xffffffff14057836 */ /* 0x000fe20000000000 */
[----:B------:R-:W-:-:S04]  /*5450*/  ISETP.NE.AND P1, PT, R3, RZ, PT ;  /* 0x000000ff0300720c */ /* 0x000fc80003f25270 */
[----:B------:R-:W-:-:S13]  /*5460*/  ISETP.GE.U32.AND P0, PT, R5, 0x7, PT ;  /* 0x000000070500780c */ /* 0x000fda0003f06070 */
[----:B------:R-:W-:Y:S05]  /*5470*/  @!P0 BRA `(.L_x_17) ;  /* 0x00000000008c8947 */ /* 0x000fea0003800000 */
[----:B------:R-:W-:Y:S01]  /*5480*/  IADD3 R16, PT, PT, R1, R4, RZ ;  /* 0x0000000401107210 */ /* 0x000fe20007ffe0ff */
[----:B------:R-:W0:Y:S04]  /*5490*/  LDCU UR4, c[0x0][0x388] ;  /* 0x00007100ff0477ac */ /* 0x000e280008000800 */
[----:B------:R-:W0:Y:S04]  /*54a0*/  LDL.U8 R11, [R16] ;  /* 0x00000000100b7983 */ /* 0x000e280000100000 */
[----:B------:R-:W2:Y:S04]  /*54b0*/  LDL.U8 R13, [R16+0x1] ;  /* 0x00000100100d7983 */ /* 0x000ea80000100000 */
[----:B------:R-:W3:Y:S04]  /*54c0*/  LDL.U8 R14, [R16+0x2] ;  /* 0x00000200100e7983 */ /* 0x000ee80000100000 */
[----:B------:R-:W4:Y:S04]  /*54d0*/  LDL.U8 R15, [R16+0x3] ;  /* 0x00000300100f7983 */ /* 0x000f280000100000 */
[----:B------:R-:W5:Y:S04]  /*54e0*/  LDL.U8 R8, [R16+0x4] ;  /* 0x0000040010087983 */ /* 0x000f680000100000 */
[----:B------:R-:W5:Y:S04]  /*54f0*/  LDL.U8 R7, [R16+0x5] ;  /* 0x0000050010077983 */ /* 0x000f680000100000 */
[----:B------:R-:W5:Y:S04]  /*5500*/  LDL.U8 R6, [R16+0x6] ;  /* 0x0000060010067983 */ /* 0x000f680000100000 */
[----:B------:R-:W5:Y:S01]  /*5510*/  LDL.U8 R5, [R16+0x7] ;  /* 0x0000070010057983 */ /* 0x000f620000100000 */
[----:B------:R-:W-:Y:S01]  /*5520*/  IMAD R12, R22, R10, RZ ;  /* 0x0000000a160c7224 */ /* 0x000fe200078e02ff */
[----:B------:R-:W-:Y:S01]  /*5530*/  IADD3 R4, PT, PT, R4, 0x8, RZ ;  /* 0x0000000804047810 */ /* 0x000fe20007ffe0ff */
[----:B0-----:R-:W-:-:S02]  /*5540*/  VIADD R11, R11, UR4 ;  /* 0x000000040b0b7c36 */ /* 0x001fc40008000000 */
[----:B--2---:R-:W-:Y:S02]  /*5550*/  VIADD R13, R13, UR4 ;  /* 0x000000040d0d7c36 */ /* 0x004fe40008000000 */
[----:B------:R-:W-:Y:S02]  /*5560*/  IMAD R11, R10, R11, R9 ;  /* 0x0000000b0a0b7224 */ /* 0x000fe400078e0209 */
[----:B------:R-:W-:Y:S02]  /*5570*/  IMAD R9, R22, R12, RZ ;  /* 0x0000000c16097224 */ /* 0x000fe400078e02ff */
[----:B---3--:R-:W-:Y:S02]  /*5580*/  VIADD R14, R14, UR4 ;  /* 0x000000040e0e7c36 */ /* 0x008fe40008000000 */
[----:B------:R-:W-:Y:S02]  /*5590*/  IMAD R11, R12, R13, R11 ;  /* 0x0000000d0c0b7224 */ /* 0x000fe400078e020b */
[----:B------:R-:W-:-:S02]  /*55a0*/  IMAD R10, R22, R9, RZ ;  /* 0x00000009160a7224 */ /* 0x000fc400078e02ff */
[----:B----4-:R-:W-:Y:S02]  /*55b0*/  VIADD R15, R15, UR4 ;  /* 0x000000040f0f7c36 */ /* 0x010fe40008000000 */
[----:B------:R-:W-:Y:S02]  /*55c0*/  IMAD R11, R9, R14, R11 ;  /* 0x0000000e090b7224 */ /* 0x000fe400078e020b */
[----:B-----5:R-:W-:Y:S02]  /*55d0*/  VIADD R9, R8, UR4 ;  /* 0x0000000408097c36 */ /* 0x020fe40008000000 */
[----:B------:R-:W-:Y:S02]  /*55e0*/  IMAD R8, R22, R10, RZ ;  /* 0x0000000a16087224 */ /* 0x000fe400078e02ff */
[----:B------:R-:W-:Y:S02]  /*55f0*/  IMAD R11, R10, R15, R11 ;  /* 0x0000000f0a0b7224 */ /* 0x000fe400078e020b */
[----:B------:R-:W-:-:S02]  /*5600*/  VIADD R10, R7, UR4 ;  /* 0x00000004070a7c36 */ /* 0x000fc40008000000 */
[----:B------:R-:W-:Y:S02]  /*5610*/  IMAD R7, R22, R8, RZ ;  /* 0x0000000816077224 */ /* 0x000fe400078e02ff */
[----:B------:R-:W-:Y:S02]  /*5620*/  IMAD R9, R8, R9, R11 ;  /* 0x0000000908097224 */ /* 0x000fe400078e020b */
[----:B------:R-:W-:Y:S02]  /*5630*/  VIADD R8, R6, UR4 ;  /* 0x0000000406087c36 */ /* 0x000fe40008000000 */
[----:B------:R-:W-:Y:S02]  /*5640*/  IMAD R6, R22, R7, RZ ;  /* 0x0000000716067224 */ /* 0x000fe400078e02ff */
[----:B------:R-:W-:Y:S02]  /*5650*/  IMAD R9, R7, R10, R9 ;  /* 0x0000000a07097224 */ /* 0x000fe400078e0209 */
[----:B------:R-:W-:-:S02]  /*5660*/  VIADD R12, R5, UR4 ;  /* 0x00000004050c7c36 */ /* 0x000fc40008000000 */
[----:B------:R-:W-:Y:S02]  /*5670*/  IMAD R5, R22, R6, RZ ;  /* 0x0000000616057224 */ /* 0x000fe400078e02ff */
[----:B------:R-:W-:Y:S02]  /*5680*/  IMAD R9, R6, R8, R9 ;  /* 0x0000000806097224 */ /* 0x000fe400078e0209 */
[----:B------:R-:W-:Y:S02]  /*5690*/  IMAD R10, R22, R5, RZ ;  /* 0x00000005160a7224 */ /* 0x000fe400078e02ff */
[----:B------:R-:W-:-:S07]  /*56a0*/  IMAD R9, R5, R12, R9 ;  /* 0x0000000c05097224 */ /* 0x000fce00078e0209 */
.L_x_17:
[----:B------:R-:W-:Y:S05]  /*56b0*/  @!P1 BRA `(.L_x_16) ;  /* 0x0000000000a09947 */ /* 0x000fea0003800000 */
[----:B------:R-:W-:Y:S01]  /*56c0*/  VIADD R5, R3, 0xffffffff ;  /* 0xffffffff03057836 */ /* 0x000fe20000000000 */
[----:B------:R-:W-:-:S04]  /*56d0*/  ISETP.NE.AND P1, PT, R0, RZ, PT ;  /* 0x000000ff0000720c */ /* 0x000fc80003f25270 */
[----:B------:R-:W-:-:S13]  /*56e0*/  ISETP.GE.U32.AND P0, PT, R5, 0x3, PT ;  /* 0x000000030500780c */ /* 0x000fda0003f06070 */
[----:B------:R-:W-:Y:S05]  /*56f0*/  @!P0 BRA `(.L_x_18) ;  /* 0x00000000004c8947 */ /* 0x000fea0003800000 */
[----:B------:R-:W-:Y:S01]  /*5700*/  IMAD.IADD R5, R1, 0x1, R4 ;  /* 0x0000000101057824 */ /* 0x000fe200078e0204 */
[----:B------:R-:W0:Y:S04]  /*5710*/  LDCU UR4, c[0x0][0x388] ;  /* 0x00007100ff0477ac */ /* 0x000e280008000800 */
[----:B------:R-:W0:Y:S04]  /*5720*/  LDL.U8 R6, [R5] ;  /* 0x0000000005067983 */ /* 0x000e280000100000 */
[----:B------:R-:W2:Y:S04]  /*5730*/  LDL.U8 R8, [R5+0x1] ;  /* 0x0000010005087983 */ /* 0x000ea80000100000 */
[----:B------:R-:W3:Y:S04]  /*5740*/  LDL.U8 R11, [R5+0x2] ;  /* 0x00000200050b7983 */ /* 0x000ee80000100000 */
[----:B------:R-:W4:Y:S01]  /*5750*/  LDL.U8 R12, [R5+0x3] ;  /* 0x00000300050c7983 */ /* 0x000f220000100000 */
[----:B------:R-:W-:-:S02]  /*5760*/  IMAD R7, R22, R10, RZ ;  /* 0x0000000a16077224 */ /* 0x000fc400078e02ff */
[----:B------:R-:W-:Y:S02]  /*5770*/  VIADD R4, R4, 0x4 ;  /* 0x0000000404047836 */ /* 0x000fe40000000000 */
[----:B0-----:R-:W-:Y:S02]  /*5780*/  VIADD R6, R6, UR4 ;  /* 0x0000000406067c36 */ /* 0x001fe40008000000 */
[----:B--2---:R-:W-:Y:S02]  /*5790*/  VIADD R8, R8, UR4 ;  /* 0x0000000408087c36 */ /* 0x004fe40008000000 */
[----:B------:R-:W-:Y:S02]  /*57a0*/  IMAD R6, R10, R6, R9 ;  /* 0x000000060a067224 */ /* 0x000fe400078e0209 */
[----:B------:R-:W-:Y:S02]  /*57b0*/  IMAD R9, R22, R7, RZ ;  /* 0x0000000716097224 */ /* 0x000fe400078e02ff */
[----:B---3--:R-:W-:-:S02]  /*57c0*/  VIADD R11, R11, UR4 ;  /* 0x000000040b0b7c36 */ /* 0x008fc40008000000 */
[----:B------:R-:W-:Y:S02]  /*57d0*/  IMAD R6, R7, R8, R6 ;  /* 0x0000000807067224 */ /* 0x000fe400078e0206 */
[----:B------:R-:W-:Y:S02]  /*57e0*/  IMAD R7, R22, R9, RZ ;  /* 0x0000000916077224 */ /* 0x000fe400078e02ff */
[----:B----4-:R-:W-:Y:S02]  /*57f0*/  VIADD R12, R12, UR4 ;  /* 0x000000040c0c7c36 */ /* 0x010fe40008000000 */
[----:B------:R-:W-:Y:S02]  /*5800*/  IMAD R6, R9, R11, R6 ;  /* 0x0000000b09067224 */ /* 0x000fe400078e0206 */
[----:B------:R-:W-:Y:S02]  /*5810*/  IMAD R10, R22, R7, RZ ;  /* 0x00000007160a7224 */ /* 0x000fe400078e02ff */
[----:B------:R-:W-:-:S07]  /*5820*/  IMAD R9, R7, R12, R6 ;  /* 0x0000000c07097224 */ /* 0x000fce00078e0206 */
.L_x_18:
[----:B------:R-:W-:Y:S05]  /*5830*/  @!P1 BRA `(.L_x_16) ;  /* 0x0000000000409947 */ /* 0x000fea0003800000 */
[----:B------:R-:W-:Y:S01]  /*5840*/  IMAD.IADD R8, R1, 0x1, R4 ;  /* 0x0000000101087824 */ /* 0x000fe200078e0204 */
[----:B------:R-:W0:Y:S04]  /*5850*/  LDCU UR4, c[0x0][0x388] ;  /* 0x00007100ff0477ac */ /* 0x000e280008000800 */
[----:B------:R-:W0:Y:S01]  /*5860*/  LDL.U8 R4, [R8] ;  /* 0x0000000008047983 */ /* 0x000e220000100000 */
[----:B------:R-:W-:Y:S02]  /*5870*/  ISETP.NE.AND P0, PT, R0, 0x1, PT ;  /* 0x000000010000780c */ /* 0x000fe40003f05270 */
[----:B0-----:R-:W-:-:S05]  /*5880*/  IADD3 R4, PT, PT, R4, UR4, RZ ;  /* 0x0000000404047c10 */ /* 0x001fca000fffe0ff */
[----:B------:R-:W-:-:S06]  /*5890*/  IMAD R9, R4, R10, R9 ;  /* 0x0000000a04097224 */ /* 0x000fcc00078e0209 */
[----:B------:R-:W-:Y:S05]  /*58a0*/  @!P0 BRA `(.L_x_16) ;  /* 0x0000000000248947 */ /* 0x000fea0003800000 */
[----:B------:R-:W-:Y:S01]  /*58b0*/  ISETP.NE.AND P0, PT, R0, 0x2, PT ;  /* 0x000000020000780c */ /* 0x000fe20003f05270 */
[----:B------:R-:W2:-:S12]  /*58c0*/  LDL.U8 R4, [R8+0x1] ;  /* 0x0000010008047983 */ /* 0x000e980000100000 */
[----:B------:R-:W3:Y:S01]  /*58d0*/  @P0 LDL.U8 R5, [R8+0x2] ;  /* 0x0000020008050983 */ /* 0x000ee20000100000 */
[----:B------:R-:W-:-:S04]  /*58e0*/  IMAD R11, R22, R10, RZ ;  /* 0x0000000a160b7224 */ /* 0x000fc800078e02ff */
[----:B------:R-:W-:Y:S02]  /*58f0*/  @P0 IMAD R7, R22, R11, RZ ;  /* 0x0000000b16070224 */ /* 0x000fe400078e02ff */
[----:B--2---:R-:W-:-:S04]  /*5900*/  VIADD R4, R4, UR4 ;  /* 0x0000000404047c36 */ /* 0x004fc80008000000 */
[----:B------:R-:W-:Y:S02]  /*5910*/  IMAD R9, R11, R4, R9 ;  /* 0x000000040b097224 */ /* 0x000fe400078e0209 */
[----:B---3--:R-:W-:-:S04]  /*5920*/  @P0 VIADD R6, R5, UR4 ;  /* 0x0000000405060c36 */ /* 0x008fc80008000000 */
[----:B------:R-:W-:-:S07]  /*5930*/  @P0 IMAD R9, R6, R7, R9 ;  /* 0x0000000706090224 */ /* 0x000fce00078e0209 */
.L_x_16:
[----:B------:R-:W0:Y:S01]  /*5940*/  LDCU UR4, c[0x0][0x390] ;  /* 0x00007200ff0477ac */ /* 0x000e220008000800 */
[----:B------:R-:W-:Y:S01]  /*5950*/  BSSY.RECONVERGENT B0, `(.L_x_19) ;  /* 0x0000315000007945 */ /* 0x000fe20003800200 */
[----:B0-----:R-:W-:-:S13]  /*5960*/  ISETP.NE.AND P0, PT, R9, UR4, PT ;  /* 0x0000000409007c0c */ /* 0x001fda000bf05270 */
[----:B------:R-:W-:Y:S05]  /*5970*/  @P0 BRA `(.L_x_20) ;  /* 0x0000003000480947 */ /* 0x000fea0003800000 */
[----:B------:R-:W2:Y:S04]  /*5980*/  LDL.128 R16, [R1] ;  /* 0x0000000001107983 */ /* 0x000ea80000100c00 */
[----:B------:R-:W3:Y:S04]  /*5990*/  LDL.128 R8, [R1+0x10] ;  /* 0x0000100001087983 */ /* 0x000ee80000100c00 */
[----:B------:R-:W4:Y:S01]  /*59a0*/  LDL.128 R4, [R1+0x20] ;  /* 0x0000200001047983 */ /* 0x000f220000100c00 */
[----:B------:R-:W0:Y:S01]  /*59b0*/  LDC.64 R24, c[0x0][0x3a0] ;  /* 0x0000e800ff187b82 */ /* 0x000e220000000a00 */
[----:B--2---:R-:W-:-:S02]  /*59c0*/  PRMT R12, R19, 0x7773, RZ ;  /* 0x00007773130c7816 */ /* 0x004fc400000000ff */
[C---:B------:R-:W-:Y:S02]  /*59d0*/  PRMT R13, R19.reuse, 0x7770, RZ ;  /* 0x00007770130d7816 */ /* 0x040fe400000000ff */
[----:B------:R-:W-:Y:S01]  /*59e0*/  PRMT R14, R18, 0x7773, RZ ;  /* 0x00007773120e7816 */ /* 0x000fe200000000ff */
[----:B------:R-:W-:Y:S01]  /*59f0*/  VIADD R15, R12, UR5 ;  /* 0x000000050c0f7c36 */ /* 0x000fe20008000000 */
[----:B------:R-:W-:Y:S01]  /*5a00*/  PRMT R12, R19, 0x7772, RZ ;  /* 0x00007772130c7816 */ /* 0x000fe200000000ff */
[----:B------:R-:W-:Y:S01]  /*5a10*/  VIADD R13, R13, UR5 ;  /* 0x000000050d0d7c36 */ /* 0x000fe20008000000 */
[----:B------:R-:W-:Y:S02]  /*5a20*/  PRMT R19, R19, 0x7771, RZ ;  /* 0x0000777113137816 */ /* 0x000fe400000000ff */
[----:B------:R-:W-:Y:S01]  /*5a30*/  PRMT R26, R18, 0x7772, RZ ;  /* 0x00007772121a7816 */ /* 0x000fe200000000ff */
[----:B------:R-:W-:Y:S01]  /*5a40*/  VIADD R27, R12, UR5 ;  /* 0x000000050c1b7c36 */ /* 0x000fe20008000000 */
[----:B0-----:R-:W-:Y:S01]  /*5a50*/  STG.E.U8 desc[UR8][R24.64+0xf], R15 ;  /* 0x00000f0f18007986 */ /* 0x001fe2000c101108 */
[----:B------:R-:W-:-:S02]  /*5a60*/  VIADD R23, R19, UR5 ;  /* 0x0000000513177c36 */ /* 0x000fc40008000000 */
[----:B------:R-:W-:Y:S01]  /*5a70*/  VIADD R19, R14, UR5 ;  /* 0x000000050e137c36 */ /* 0x000fe20008000000 */
[----:B------:R0:W-:Y:S04]  /*5a80*/  STG.E.U8 desc[UR8][R24.64+0xc], R13 ;  /* 0x00000c0d18007986 */ /* 0x0001e8000c101108 */
[----:B------:R1:W-:Y:S04]  /*5a90*/  STG.E.U8 desc[UR8][R24.64+0xb], R19 ;  /* 0x00000b1318007986 */ /* 0x0003e8000c101108 */
[----:B------:R2:W-:Y:S04]  /*5aa0*/  STG.E.U8 desc[UR8][R24.64+0xe], R27 ;  /* 0x00000e1b18007986 */ /* 0x0005e8000c101108 */
[----:B0-----:R-:W5:Y:S01]  /*5ab0*/  LDL.128 R12, [R1+0x30] ;  /* 0x00003000010c7983 */ /* 0x001f620000100c00 */
[----:B-1----:R-:W-:-:S03]  /*5ac0*/  PRMT R19, R18, 0x7770, RZ ;  /* 0x0000777012137816 */ /* 0x002fc600000000ff */
[----:B------:R0:W-:Y:S01]  /*5ad0*/  STG.E.U8 desc[UR8][R24.64+0xd], R23 ;  /* 0x00000d1718007986 */ /* 0x0001e2000c101108 */
[----:B------:R-:W-:-:S05]  /*5ae0*/  PRMT R18, R18, 0x7771, RZ ;  /* 0x0000777112127816 */ /* 0x000fca00000000ff */
[----:B--2---:R-:W-:Y:S01]  /*5af0*/  VIADD R27, R18, UR5 ;  /* 0x00000005121b7c36 */ /* 0x004fe20008000000 */
[----:B------:R-:W-:Y:S02]  /*5b00*/  PRMT R18, R17, 0x7773, RZ ;  /* 0x0000777311127816 */ /* 0x000fe400000000ff */
[----:B0-----:R-:W-:Y:S02]  /*5b10*/  IADD3 R23, PT, PT, R19, UR5, RZ ;  /* 0x0000000513177c10 */ /* 0x001fe4000fffe0ff */
[----:B------:R-:W-:-:S03]  /*5b20*/  PRMT R19, R17, 0x7772, RZ ;  /* 0x0000777211137816 */ /* 0x000fc600000000ff */
[----:B------:R0:W-:Y:S02]  /*5b30*/  STG.E.U8 desc[UR8][R24.64+0x8], R23 ;  /* 0x0000081718007986 */ /* 0x0001e4000c101108 */
[----:B------:R-:W-:Y:S02]  /*5b40*/  VIADD R19, R19, UR5 ;  /* 0x0000000513137c36 */ /* 0x000fe40008000000 */
[----:B------:R-:W-:-:S03]  /*5b50*/  VIADD R26, R26, UR5 ;  /* 0x000000051a1a7c36 */ /* 0x000fc60008000000 */
[----:B------:R1:W-:Y:S01]  /*5b60*/  STG.E.U8 desc[UR8][R24.64+0x6], R19 ;  /* 0x0000061318007986 */ /* 0x0003e2000c101108 */
[----:B0-----:R-:W-:Y:S01]  /*5b70*/  VIADD R23, R18, UR5 ;  /* 0x0000000512177c36 */ /* 0x001fe20008000000 */
[C---:B------:R-:W-:Y:S02]  /*5b80*/  PRMT R18, R17.reuse, 0x7770, RZ ;  /* 0x0000777011127816 */ /* 0x040fe400000000ff */
[----:B------:R-:W-:-:S03]  /*5b90*/  PRMT R17, R17, 0x7771, RZ ;  /* 0x0000777111117816 */ /* 0x000fc600000000ff */
[----:B-1----:R-:W-:Y:S01]  /*5ba0*/  VIADD R19, R18, UR5 ;  /* 0x0000000512137c36 */ /* 0x002fe20008000000 */
[C---:B------:R-:W-:Y:S01]  /*5bb0*/  PRMT R18, R16.reuse, 0x7773, RZ ;  /* 0x0000777310127816 */ /* 0x040fe200000000ff */
[----:B------:R0:W-:Y:S04]  /*5bc0*/  STG.E.U8 desc[UR8][R24.64+0xa], R26 ;  /* 0x00000a1a18007986 */ /* 0x0001e8000c101108 */
[----:B------:R1:W-:Y:S01]  /*5bd0*/  STG.E.U8 desc[UR8][R24.64+0x9], R27 ;  /* 0x0000091b18007986 */ /* 0x0003e2000c101108 */
[----:B0-----:R-:W-:Y:S01]  /*5be0*/  VIADD R26, R17, UR5 ;  /* 0x00000005111a7c36 */ /* 0x001fe20008000000 */
[----:B------:R-:W-:Y:S01]  /*5bf0*/  PRMT R17, R16, 0x7772, RZ ;  /* 0x0000777210117816 */ /* 0x000fe200000000ff */
[----:B-1----:R-:W-:Y:S01]  /*5c00*/  VIADD R27, R18, UR5 ;  /* 0x00000005121b7c36 */ /* 0x002fe20008000000 */
[----:B------:R-:W-:-:S02]  /*5c10*/  PRMT R18, R16, 0x7770, RZ ;  /* 0x0000777010127816 */ /* 0x000fc400000000ff */
[----:B------:R-:W-:Y:S01]  /*5c20*/  PRMT R16, R16, 0x7771, RZ ;  /* 0x0000777110107816 */ /* 0x000fe200000000ff */
[----:B------:R0:W-:Y:S04]  /*5c30*/  STG.E.U8 desc[UR8][R24.64+0x4], R19 ;  /* 0x0000041318007986 */ /* 0x0001e8000c101108 */
[----:B------:R1:W-:Y:S01]  /*5c40*/  STG.E.U8 desc[UR8][R24.64+0x7], R23 ;  /* 0x0000071718007986 */ /* 0x0003e2000c101108 */
[----:B0-----:R-:W-:Y:S02]  /*5c50*/  IADD3 R19, PT, PT, R16, UR5, RZ ;  /* 0x0000000510137c10 */ /* 0x001fe4000fffe0ff */
[----:B---3--:R-:W-:Y:S01]  /*5c60*/  PRMT R16, R11, 0x7773, RZ ;  /* 0x000077730b107816 */ /* 0x008fe200000000ff */
[----:B------:R0:W-:Y:S01]  /*5c70*/  STG.E.U8 desc[UR8][R24.64+0x5], R26 ;  /* 0x0000051a18007986 */ /* 0x0001e2000c101108 */
[----:B-1----:R-:W-:-:S02]  /*5c80*/  VIADD R23, R17, UR5 ;  /* 0x0000000511177c36 */ /* 0x002fc40008000000 */
[----:B------:R-:W-:Y:S01]  /*5c90*/  VIADD R17, R18, UR5 ;  /* 0x0000000512117c36 */ /* 0x000fe20008000000 */
[C---:B------:R-:W-:Y:S01]  /*5ca0*/  PRMT R18, R11.reuse, 0x7772, RZ ;  /* 0x000077720b127816 */ /* 0x040fe200000000ff */
[----:B------:R1:W-:Y:S01]  /*5cb0*/  STG.E.U8 desc[UR8][R24.64+0x3], R27 ;  /* 0x0000031b18007986 */ /* 0x0003e2000c101108 */
[----:B0-----:R-:W-:Y:S01]  /*5cc0*/  VIADD R26, R16, UR5 ;  /* 0x00000005101a7c36 */ /* 0x001fe20008000000 */
[C---:B------:R-:W-:Y:S02]  /*5cd0*/  PRMT R16, R11.reuse, 0x7771, RZ ;  /* 0x000077710b107816 */ /* 0x040fe400000000ff */
[----:B------:R-:W-:-:S05]  /*5ce0*/  PRMT R11, R11, 0x7770, RZ ;  /* 0x000077700b0b7816 */ /* 0x000fca00000000ff */
[----:B-1----:R-:W-:Y:S01]  /*5cf0*/  VIADD R27, R11, UR5 ;  /* 0x000000050b1b7c36 */ /* 0x002fe20008000000 */
[----:B------:R-:W-:Y:S01]  /*5d00*/  PRMT R11, R10, 0x7773, RZ ;  /* 0x000077730a0b7816 */ /* 0x000fe200000000ff */
[----:B------:R0:W-:Y:S01]  /*5d10*/  STG.E.U8 desc[UR8][R24.64+0x2], R23 ;  /* 0x0000021718007986 */ /* 0x0001e2000c101108 */
[----:B------:R-:W-:Y:S02]  /*5d20*/  VIADD R18, R18, UR5 ;  /* 0x0000000512127c36 */ /* 0x000fe40008000000 */
[----:B------:R-:W-:Y:S01]  /*5d30*/  VIADD R16, R16, UR5 ;  /* 0x0000000510107c36 */ /* 0x000fe20008000000 */
[----:B------:R1:W-:Y:S01]  /*5d40*/  STG.E.U8 desc[UR8][R24.64+0x1f], R26 ;  /* 0x00001f1a18007986 */ /* 0x0003e2000c101108 */
[----:B0-----:R-:W-:Y:S01]  /*5d50*/  VIADD R23, R11, UR5 ;  /* 0x000000050b177c36 */ /* 0x001fe20008000000 */
[C---:B------:R-:W-:Y:S02]  /*5d60*/  PRMT R11, R10.reuse, 0x7772, RZ ;  /* 0x000077720a0b7816 */ /* 0x040fe400000000ff */
[----:B------:R-:W-:Y:S03]  /*5d70*/  STG.E.U8 desc[UR8][R24.64], R17 ;  /* 0x0000001118007986 */ /* 0x000fe6000c101108 */
[----:B-1----:R-:W-:Y:S01]  /*5d80*/  VIADD R26, R11, UR5 ;  /* 0x000000050b1a7c36 */ /* 0x002fe20008000000 */
[----:B------:R-:W-:Y:S01]  /*5d90*/  STG.E.U8 desc[UR8][R24.64+0x1], R19 ;  /* 0x0000011318007986 */ /* 0x000fe2000c101108 */
[----:B------:R-:W-:-:S03]  /*5da0*/  PRMT R11, R10, 0x7770, RZ ;  /* 0x000077700a0b7816 */ /* 0x000fc600000000ff */
[----:B------:R-:W-:Y:S04]  /*5db0*/  STG.E.U8 desc[UR8][R24.64+0x1e], R18 ;  /* 0x00001e1218007986 */ /* 0x000fe8000c101108 */
[----:B------:R0:W-:Y:S04]  /*5dc0*/  STG.E.U8 desc[UR8][R24.64+0x1d], R16 ;  /* 0x00001d1018007986 */ /* 0x0001e8000c101108 */
[----:B------:R1:W-:Y:S04]  /*5dd0*/  STG.E.U8 desc[UR8][R24.64+0x1b], R23 ;  /* 0x00001b1718007986 */ /* 0x0003e8000c101108 */
[----:B0-----:R-:W2:Y:S01]  /*5de0*/  LDL.128 R16, [R1+0x40] ;  /* 0x0000400001107983 */ /* 0x001ea20000100c00 */
[----:B-1----:R-:W-:Y:S01]  /*5df0*/  VIADD R23, R11, UR5 ;  /* 0x000000050b177c36 */ /* 0x002fe20008000000 */
[----:B------:R-:W-:-:S02]  /*5e00*/  PRMT R11, R9, 0x7773, RZ ;  /* 0x00007773090b7816 */ /* 0x000fc400000000ff */
[----:B------:R-:W-:-:S03]  /*5e10*/  PRMT R10, R10, 0x7771, RZ ;  /* 0x000077710a0a7816 */ /* 0x000fc600000000ff */
[----:B------:R-:W-:Y:S01]  /*5e20*/  VIADD R11, R11, UR5 ;  /* 0x000000050b0b7c36 */ /* 0x000fe20008000000 */
[----:B------:R0:W-:Y:S04]  /*5e30*/  STG.E.U8 desc[UR8][R24.64+0x1c], R27 ;  /* 0x00001c1b18007986 */ /* 0x0001e8000c101108 */
[----:B------:R1:W-:Y:S01]  /*5e40*/  STG.E.U8 desc[UR8][R24.64+0x17], R11 ;  /* 0x0000170b18007986 */ /* 0x0003e2000c101108 */
[----:B0-----:R-:W-:Y:S02]  /*5e50*/  IADD3 R27, PT, PT, R10, UR5, RZ ;  /* 0x000000050a1b7c10 */ /* 0x001fe4000fffe0ff */
[C---:B------:R-:W-:Y:S02]  /*5e60*/  PRMT R10, R9.reuse, 0x7772, RZ ;  /* 0x00007772090a7816 */ /* 0x040fe400000000ff */
[C---:B-1----:R-:W-:Y:S01]  /*5e70*/  PRMT R11, R9.reuse, 0x7770, RZ ;  /* 0x00007770090b7816 */ /* 0x042fe200000000ff */
[----:B------:R0:W-:Y:S01]  /*5e80*/  STG.E.U8 desc[UR8][R24.64+0x1a], R26 ;  /* 0x00001a1a18007986 */ /* 0x0001e2000c101108 */
[----:B------:R-:W-:-:S03]  /*5e90*/  PRMT R9, R9, 0x7771, RZ ;  /* 0x0000777109097816 */ /* 0x000fc600000000ff */
[----:B------:R1:W-:Y:S04]  /*5ea0*/  STG.E.U8 desc[UR8][R24.64+0x18], R23 ;  /* 0x0000181718007986 */ /* 0x0003e8000c101108 */
[----:B------:R3:W-:Y:S01]  /*5eb0*/  STG.E.U8 desc[UR8][R24.64+0x19], R27 ;  /* 0x0000191b18007986 */ /* 0x0007e2000c101108 */
[----:B0-----:R-:W-:Y:S01]  /*5ec0*/  VIADD R26, R11, UR5 ;  /* 0x000000050b1a7c36 */ /* 0x001fe20008000000 */
[----:B------:R-:W-:Y:S01]  /*5ed0*/  PRMT R11, R8, 0x7772, RZ ;  /* 0x00007772080b7816 */ /* 0x000fe200000000ff */
[----:B-1----:R-:W-:Y:S01]  /*5ee0*/  VIADD R23, R10, UR5 ;  /* 0x000000050a177c36 */ /* 0x002fe20008000000 */
[----:B------:R-:W-:Y:S01]  /*5ef0*/  PRMT R10, R8, 0x7773, RZ ;  /* 0x00007773080a7816 */ /* 0x000fe200000000ff */
[----:B---3--:R-:W-:-:S03]  /*5f00*/  VIADD R27, R9, UR5 ;  /* 0x00000005091b7c36 */ /* 0x008fc60008000000 */
[----:B------:R0:W-:Y:S01]  /*5f10*/  STG.E.U8 desc[UR8][R24.64+0x16], R23 ;  /* 0x0000161718007986 */ /* 0x0001e2000c101108 */
[C---:B------:R-:W-:Y:S02]  /*5f20*/  PRMT R9, R8.reuse, 0x7770, RZ ;  /* 0x0000777008097816 */ /* 0x040fe400000000ff */
[----:B------:R-:W-:Y:S01]  /*5f30*/  PRMT R8, R8, 0x7771, RZ ;  /* 0x0000777108087816 */ /* 0x000fe200000000ff */
[----:B------:R1:W-:Y:S01]  /*5f40*/  STG.E.U8 desc[UR8][R24.64+0x15], R27 ;  /* 0x0000151b18007986 */ /* 0x0003e2000c101108 */
[----:B------:R-:W-:Y:S02]  /*5f50*/  VIADD R10, R10, UR5 ;  /* 0x000000050a0a7c36 */ /* 0x000fe40008000000 */
[----:B0-----:R-:W-:Y:S01]  /*5f60*/  VIADD R23, R11, UR5 ;  /* 0x000000050b177c36 */ /* 0x001fe20008000000 */
[----:B----4-:R-:W-:Y:S01]  /*5f70*/  PRMT R11, R7, 0x7773, RZ ;  /* 0x00007773070b7816 */ /* 0x010fe200000000ff */
[----:B-1----:R-:W-:Y:S01]  /*5f80*/  VIADD R27, R9, UR5 ;  /* 0x00000005091b7c36 */ /* 0x002fe20008000000 */
[----:B------:R-:W-:-:S03]  /*5f90*/  IADD3 R9, PT, PT, R8, UR5, RZ ;  /* 0x0000000508097c10 */ /* 0x000fc6000fffe0ff */
[----:B------:R-:W-:Y:S01]  /*5fa0*/  VIADD R11, R11, UR5 ;  /* 0x000000050b0b7c36 */ /* 0x000fe20008000000 */
[----:B------:R-:W-:Y:S04]  /*5fb0*/  STG.E.U8 desc[UR8][R24.64+0x13], R10 ;  /* 0x0000130a18007986 */ /* 0x000fe8000c101108 */
[----:B------:R-:W-:Y:S04]  /*5fc0*/  STG.E.U8 desc[UR8][R24.64+0x11], R9 ;  /* 0x0000110918007986 */ /* 0x000fe8000c101108 */
[----:B------:R0:W-:Y:S04]  /*5fd0*/  STG.E.U8 desc[UR8][R24.64+0x2f], R11 ;  /* 0x00002f0b18007986 */ /* 0x0001e8000c101108 */
[----:B0-----:R-:W3:Y:S04]  /*5fe0*/  LDL.128 R8, [R1+0x50] ;  /* 0x0000500001087983 */ /* 0x001ee80000100c00 */
[----:B------:R0:W-:Y:S04]  /*5ff0*/  STG.E.U8 desc[UR8][R24.64+0x12], R23 ;  /* 0x0000121718007986 */ /* 0x0001e8000c101108 */
[----:B------:R1:W-:Y:S01]  /*6000*/  STG.E.U8 desc[UR8][R24.64+0x14], R26 ;  /* 0x0000141a18007986 */ /* 0x0003e2000c101108 */
[----:B0-----:R-:W-:-:S05]  /*6010*/  PRMT R23, R7, 0x7772, RZ ;  /* 0x0000777207177816 */ /* 0x001fca00000000ff */
[----:B-1----:R-:W-:Y:S01]  /*6020*/  VIADD R26, R23, UR5 ;  /* 0x00000005171a7c36 */ /* 0x002fe20008000000 */
[C---:B------:R-:W-:Y:S02]  /*6030*/  PRMT R23, R7.reuse, 0x7770, RZ ;  /* 0x0000777007177816 */ /* 0x040fe400000000ff */
[----:B------:R-:W-:Y:S01]  /*6040*/  PRMT R7, R7, 0x7771, RZ ;  /* 0x0000777107077816 */ /* 0x000fe200000000ff */
[----:B------:R0:W-:Y:S04]  /*6050*/  STG.E.U8 desc[UR8][R24.64+0x10], R27 ;  /* 0x0000101b18007986 */ /* 0x0001e8000c101108 */
[----:B0-----:R-:W-:Y:S01]  /*6060*/  VIADD R27, R7, UR5 ;  /* 0x00000005071b7c36 */ /* 0x001fe20008000000 */
[----:B------:R-:W-:-:S05]  /*6070*/  PRMT R7, R6, 0x7773, RZ ;  /* 0x0000777306077816 */ /* 0x000fca00000000ff */
[----:B------:R-:W-:-:S05]  /*6080*/  VIADD R7, R7, UR5 ;  /* 0x0000000507077c36 */ /* 0x000fca0008000000 */
[----:B------:R0:W-:Y:S01]  /*6090*/  STG.E.U8 desc[UR8][R24.64+0x2b], R7 ;  /* 0x00002b0718007986 */ /* 0x0001e2000c101108 */
[----:B------:R-:W-:-:S03]  /*60a0*/  VIADD R23, R23, UR5 ;  /* 0x0000000517177c36 */ /* 0x000fc60008000000 */
[----:B------:R1:W-:Y:S01]  /*60b0*/  STG.E.U8 desc[UR8][R24.64+0x2d], R27 ;  /* 0x00002d1b18007986 */ /* 0x0003e2000c101108 */
[----:B0-----:R-:W-:-:S05]  /*60c0*/  PRMT R7, R6, 0x7772, RZ ;  /* 0x0000777206077816 */ /* 0x001fca00000000ff */
[----:B-1----:R-:W-:Y:S01]  /*60d0*/  VIADD R27, R7, UR5 ;  /* 0x00000005071b7c36 */ /* 0x002fe20008000000 */
[C---:B------:R-:W-:Y:S02]  /*60e0*/  PRMT R7, R6.reuse, 0x7770, RZ ;  /* 0x0000777006077816 */ /* 0x040fe400000000ff */
[----:B------:R-:W-:Y:S01]  /*60f0*/  PRMT R6, R6, 0x7771, RZ ;  /* 0x0000777106067816 */ /* 0x000fe200000000ff */
[----:B------:R0:W-:Y:S04]  /*6100*/  STG.E.U8 desc[UR8][R24.64+0x2c], R23 ;  /* 0x00002c1718007986 */ /* 0x0001e8000c101108 */
[----:B------:R1:W-:Y:S01]  /*6110*/  STG.E.U8 desc[UR8][R24.64+0x2e], R26 ;  /* 0x00002e1a18007986 */ /* 0x0003e2000c101108 */
[----:B0-----:R-:W-:Y:S02]  /*6120*/  IADD3 R23, PT, PT, R6, UR5, RZ ;  /* 0x0000000506177c10 */ /* 0x001fe4000fffe0ff */
[----:B------:R-:W-:Y:S01]  /*6130*/  PRMT R6, R5, 0x7773, RZ ;  /* 0x0000777305067816 */ /* 0x000fe200000000ff */
[----:B-1----:R-:W-:Y:S01]  /*6140*/  VIADD R26, R7, UR5 ;  /* 0x00000005071a7c36 */ /* 0x002fe20008000000 */
[----:B------:R-:W-:Y:S01]  /*6150*/  PRMT R7, R5, 0x7772, RZ ;  /* 0x0000777205077816 */ /* 0x000fe200000000ff */
[----:B------:R0:W-:Y:S04]  /*6160*/  STG.E.U8 desc[UR8][R24.64+0x29], R23 ;  /* 0x0000291718007986 */ /* 0x0001e8000c101108 */
[----:B------:R-:W-:Y:S01]  /*6170*/  VIADD R7, R7, UR5 ;  /* 0x0000000507077c36 */ /* 0x000fe20008000000 */
[----:B------:R1:W-:Y:S01]  /*6180*/  STG.E.U8 desc[UR8][R24.64+0x28], R26 ;  /* 0x0000281a18007986 */ /* 0x0003e2000c101108 */
[----:B0-----:R-:W-:Y:S01]  /*6190*/  VIADD R23, R6, UR5 ;  /* 0x0000000506177c36 */ /* 0x001fe20008000000 */
[----:B------:R-:W-:-:S02]  /*61a0*/  PRMT R6, R5, 0x7770, RZ ;  /* 0x0000777005067816 */ /* 0x000fc400000000ff */
[----:B------:R-:W-:Y:S01]  /*61b0*/  PRMT R5, R5, 0x7771, RZ ;  /* 0x0000777105057816 */ /* 0x000fe200000000ff */
[----:B------:R0:W-:Y:S02]  /*61c0*/  STG.E.U8 desc[UR8][R24.64+0x26], R7 ;  /* 0x0000260718007986 */ /* 0x0001e4000c101108 */
[----:B-1----:R-:W-:Y:S02]  /*61d0*/  VIADD R26, R6, UR5 ;  /* 0x00000005061a7c36 */ /* 0x002fe40008000000 */
[----:B------:R1:W-:Y:S01]  /*61e0*/  STG.E.U8 desc[UR8][R24.64+0x27], R23 ;  /* 0x0000271718007986 */ /* 0x0003e2000c101108 */
[----:B------:R-:W-:-:S03]  /*61f0*/  PRMT R6, R4, 0x7770, RZ ;  /* 0x0000777004067816 */ /* 0x000fc600000000ff */
[----:B------:R4:W-:Y:S01]  /*6200*/  STG.E.U8 desc[UR8][R24.64+0x2a], R27 ;  /* 0x00002a1b18007986 */ /* 0x0009e2000c101108 */
[C---:B0-----:R-:W-:Y:S01]  /*6210*/  PRMT R7, R4.reuse, 0x7773, RZ ;  /* 0x0000777304077816 */ /* 0x041fe200000000ff */
[----:B-1----:R-:W-:Y:S01]  /*6220*/  VIADD R23, R5, UR5 ;  /* 0x0000000505177c36 */ /* 0x002fe20008000000 */
[C---:B------:R-:W-:Y:S02]  /*6230*/  PRMT R5, R4.reuse, 0x7772, RZ ;  /* 0x0000777204057816 */ /* 0x040fe400000000ff */
[----:B------:R-:W-:Y:S01]  /*6240*/  PRMT R4, R4, 0x7771, RZ ;  /* 0x0000777104047816 */ /* 0x000fe200000000ff */
[----:B----4-:R-:W-:Y:S01]  /*6250*/  VIADD R27, R7, UR5 ;  /* 0x00000005071b7c36 */ /* 0x010fe20008000000 */
[----:B------:R0:W-:Y:S02]  /*6260*/  STG.E.U8 desc[UR8][R24.64+0x25], R23 ;  /* 0x0000251718007986 */ /* 0x0001e4000c101108 */
[----:B------:R-:W-:Y:S02]  /*6270*/  IADD3 R7, PT, PT, R4, UR5, RZ ;  /* 0x0000000504077c10 */ /* 0x000fe4000fffe0ff */
[----:B-----5:R-:W-:Y:S01]  /*6280*/  PRMT R4, R15, 0x7773, RZ ;  /* 0x000077730f047816 */ /* 0x020fe200000000ff */
[----:B------:R1:W-:Y:S01]  /*6290*/  STG.E.U8 desc[UR8][R24.64+0x24], R26 ;  /* 0x0000241a18007986 */ /* 0x0003e2000c101108 */
[----:B0-----:R-:W-:-:S02]  /*62a0*/  VIADD R23, R5, UR5 ;  /* 0x0000000505177c36 */ /* 0x001fc40008000000 */
[----:B------:R-:W-:Y:S01]  /*62b0*/  VIADD R5, R6, UR5 ;  /* 0x0000000506057c36 */ /* 0x000fe20008000000 */
[C---:B------:R-:W-:Y:S01]  /*62c0*/  PRMT R6, R15.reuse, 0x7772, RZ ;  /* 0x000077720f067816 */ /* 0x040fe200000000ff */
[----:B------:R-:W-:Y:S01]  /*62d0*/  VIADD R4, R4, UR5 ;  /* 0x0000000504047c36 */ /* 0x000fe20008000000 */
[C---:B-1----:R-:W-:Y:S02]  /*62e0*/  PRMT R26, R15.reuse, 0x7770, RZ ;  /* 0x000077700f1a7816 */ /* 0x042fe400000000ff */
[----:B------:R-:W-:Y:S01]  /*62f0*/  PRMT R15, R15, 0x7771, RZ ;  /* 0x000077710f0f7816 */ /* 0x000fe200000000ff */
[----:B------:R-:W-:Y:S01]  /*6300*/  VIADD R6, R6, UR5 ;  /* 0x0000000506067c36 */ /* 0x000fe20008000000 */
[----:B------:R0:W-:Y:S04]  /*6310*/  STG.E.U8 desc[UR8][R24.64+0x23], R27 ;  /* 0x0000231b18007986 */ /* 0x0001e8000c101108 */
[----:B------:R-:W-:Y:S04]  /*6320*/  STG.E.U8 desc[UR8][R24.64+0x20], R5 ;  /* 0x0000200518007986 */ /* 0x000fe8000c101108 */
[----:B------:R-:W-:Y:S01]  /*6330*/  STG.E.U8 desc[UR8][R24.64+0x21], R7 ;  /* 0x0000210718007986 */ /* 0x000fe2000c101108 */
[----:B0-----:R-:W-:-:S03]  /*6340*/  VIADD R27, R15, UR5 ;  /* 0x000000050f1b7c36 */ /* 0x001fc60008000000 */
[----:B------:R-:W-:Y:S01]  /*6350*/  STG.E.U8 desc[UR8][R24.64+0x3f], R4 ;  /* 0x00003f0418007986 */ /* 0x000fe2000c101108 */
[----:B------:R-:W-:-:S03]  /*6360*/  PRMT R15, R14, 0x7773, RZ ;  /* 0x000077730e0f7816 */ /* 0x000fc600000000ff */
[----:B------:R0:W-:Y:S04]  /*6370*/  STG.E.U8 desc[UR8][R24.64+0x3e], R6 ;  /* 0x00003e0618007986 */ /* 0x0001e8000c101108 */
[----:B------:R1:W-:Y:S04]  /*6380*/  STG.E.U8 desc[UR8][R24.64+0x22], R23 ;  /* 0x0000221718007986 */ /* 0x0003e8000c101108 */
[----:B0-----:R-:W4:Y:S01]  /*6390*/  LDL.128 R4, [R1+0x60] ;  /* 0x0000600001047983 */ /* 0x001f220000100c00 */
[----:B-1----:R-:W-:Y:S02]  /*63a0*/  VIADD R23, R26, UR5 ;  /* 0x000000051a177c36 */ /* 0x002fe40008000000 */
[----:B------:R-:W-:Y:S01]  /*63b0*/  VIADD R26, R15, UR5 ;  /* 0x000000050f1a7c36 */ /* 0x000fe20008000000 */
[C---:B------:R-:W-:Y:S01]  /*63c0*/  PRMT R15, R14.reuse, 0x7772, RZ ;  /* 0x000077720e0f7816 */ /* 0x040fe200000000ff */
[----:B------:R0:W-:Y:S04]  /*63d0*/  STG.E.U8 desc[UR8][R24.64+0x3d], R27 ;  /* 0x00003d1b18007986 */ /* 0x0001e8000c101108 */
[----:B------:R1:W-:Y:S01]  /*63e0*/  STG.E.U8 desc[UR8][R24.64+0x3c], R23 ;  /* 0x00003c1718007986 */ /* 0x0003e2000c101108 */
[----:B0-----:R-:W-:Y:S01]  /*63f0*/  VIADD R27, R15, UR5 ;  /* 0x000000050f1b7c36 */ /* 0x001fe20008000000 */
[----:B------:R-:W-:-:S02]  /*6400*/  PRMT R15, R14, 0x7770, RZ ;  /* 0x000077700e0f7816 */ /* 0x000fc400000000ff */
[----:B------:R-:W-:-:S04]  /*6410*/  PRMT R14, R14, 0x7771, RZ ;  /* 0x000077710e0e7816 */ /* 0x000fc800000000ff */
[----:B-1----:R-:W-:Y:S02]  /*6420*/  IADD3 R23, PT, PT, R14, UR5, RZ ;  /* 0x000000050e177c10 */ /* 0x002fe4000fffe0ff */
[----:B------:R-:W-:Y:S01]  /*6430*/  PRMT R14, R13, 0x7773, RZ ;  /* 0x000077730d0e7816 */ /* 0x000fe200000000ff */
[----:B------:R0:W-:Y:S04]  /*6440*/  STG.E.U8 desc[UR8][R24.64+0x3b], R26 ;  /* 0x00003b1a18007986 */ /* 0x0001e8000c101108 */
[----:B------:R-:W-:Y:S02]  /*6450*/  VIADD R14, R14, UR5 ;  /* 0x000000050e0e7c36 */ /* 0x000fe40008000000 */
[----:B------:R-:W-:-:S03]  /*6460*/  VIADD R15, R15, UR5 ;  /* 0x000000050f0f7c36 */ /* 0x000fc60008000000 */
[----:B------:R1:W-:Y:S01]  /*6470*/  STG.E.U8 desc[UR8][R24.64+0x37], R14 ;  /* 0x0000370e18007986 */ /* 0x0003e2000c101108 */
[----:B0-----:R-:W-:-:S03]  /*6480*/  PRMT R26, R13, 0x7772, RZ ;  /* 0x000077720d1a7816 */ /* 0x001fc600000000ff */
[----:B------:R0:W-:Y:S02]  /*6490*/  STG.E.U8 desc[UR8][R24.64+0x39], R23 ;  /* 0x0000391718007986 */ /* 0x0001e4000c101108 */
[----:B------:R-:W-:Y:S01]  /*64a0*/  VIADD R26, R26, UR5 ;  /* 0x000000051a1a7c36 */ /* 0x000fe20008000000 */
[C---:B-1----:R-:W-:Y:S02]  /*64b0*/  PRMT R14, R13.reuse, 0x7770, RZ ;  /* 0x000077700d0e7816 */ /* 0x042fe400000000ff */
[----:B------:R-:W-:Y:S01]  /*64c0*/  PRMT R13, R13, 0x7771, RZ ;  /* 0x000077710d0d7816 */ /* 0x000fe200000000ff */
[----:B------:R1:W-:Y:S04]  /*64d0*/  STG.E.U8 desc[UR8][R24.64+0x38], R15 ;  /* 0x0000380f18007986 */ /* 0x0003e8000c101108 */
[----:B0-----:R-:W-:Y:S01]  /*64e0*/  VIADD R23, R13, UR5 ;  /* 0x000000050d177c36 */ /* 0x001fe20008000000 */
[----:B------:R0:W-:Y:S01]  /*64f0*/  STG.E.U8 desc[UR8][R24.64+0x36], R26 ;  /* 0x0000361a18007986 */ /* 0x0001e2000c101108 */
[----:B------:R-:W-:Y:S01]  /*6500*/  PRMT R13, R12, 0x7772, RZ ;  /* 0x000077720c0d7816 */ /* 0x000fe200000000ff */
[----:B-1----:R-:W-:Y:S01]  /*6510*/  VIADD R15, R14, UR5 ;  /* 0x000000050e0f7c36 */ /* 0x002fe20008000000 */
[C---:B------:R-:W-:Y:S01]  /*6520*/  PRMT R14, R12.reuse, 0x7770, RZ ;  /* 0x000077700c0e7816 */ /* 0x040fe200000000ff */
[----:B------:R1:W-:Y:S01]  /*6530*/  STG.E.U8 desc[UR8][R24.64+0x35], R23 ;  /* 0x0000351718007986 */ /* 0x0003e2000c101108 */
[----:B0-----:R-:W-:-:S02]  /*6540*/  PRMT R26, R12, 0x7773, RZ ;  /* 0x000077730c1a7816 */ /* 0x001fc400000000ff */
[----:B------:R-:W-:Y:S01]  /*6550*/  PRMT R12, R12, 0x7771, RZ ;  /* 0x000077710c0c7816 */ /* 0x000fe200000000ff */
[----:B------:R0:W-:Y:S04]  /*6560*/  STG.E.U8 desc[UR8][R24.64+0x3a], R27 ;  /* 0x00003a1b18007986 */ /* 0x0001e8000c101108 */
[----:B------:R5:W-:Y:S01]  /*6570*/  STG.E.U8 desc[UR8][R24.64+0x34], R15 ;  /* 0x0000340f18007986 */ /* 0x000be2000c101108 */
[----:B-1----:R-:W-:Y:S02]  /*6580*/  VIADD R23, R13, UR5 ;  /* 0x000000050d177c36 */ /* 0x002fe40008000000 */
[----:B------:R-:W-:Y:S01]  /*6590*/  VIADD R13, R14, UR5 ;  /* 0x000000050e0d7c36 */ /* 0x000fe20008000000 */
[C---:B--2---:R-:W-:Y:S01]  /*65a0*/  PRMT R14, R19.reuse, 0x7773, RZ ;  /* 0x00007773130e7816 */ /* 0x044fe200000000ff */
[----:B0-----:R-:W-:Y:S01]  /*65b0*/  VIADD R27, R26, UR5 ;  /* 0x000000051a1b7c36 */ /* 0x001fe20008000000 */
[----:B------:R-:W-:-:S02]  /*65c0*/  PRMT R26, R19, 0x7772, RZ ;  /* 0x00007772131a7816 */ /* 0x000fc400000000ff */
[----:B-----5:R-:W-:Y:S02]  /*65d0*/  IADD3 R15, PT, PT, R12, UR5, RZ ;  /* 0x000000050c0f7c10 */ /* 0x020fe4000fffe0ff */
[C---:B------:R-:W-:Y:S02]  /*65e0*/  PRMT R12, R19.reuse, 0x7770, RZ ;  /* 0x00007770130c7816 */ /* 0x040fe400000000ff */
[----:B------:R-:W-:Y:S01]  /*65f0*/  PRMT R19, R19, 0x7771, RZ ;  /* 0x0000777113137816 */ /* 0x000fe200000000ff */
[----:B------:R0:W-:Y:S04]  /*6600*/  STG.E.U8 desc[UR8][R24.64+0x33], R27 ;  /* 0x0000331b18007986 */ /* 0x0001e8000c101108 */
[----:B------:R1:W-:Y:S01]  /*6610*/  STG.E.U8 desc[UR8][R24.64+0x30], R13 ;  /* 0x0000300d18007986 */ /* 0x0003e2000c101108 */
[----:B------:R-:W-:-:S03]  /*6620*/  VIADD R19, R19, UR5 ;  /* 0x0000000513137c36 */ /* 0x000fc60008000000 */
[----:B------:R2:W-:Y:S01]  /*6630*/  STG.E.U8 desc[UR8][R24.64+0x32], R23 ;  /* 0x0000321718007986 */ /* 0x0005e2000c101108 */
[----:B0-----:R-:W-:Y:S01]  /*6640*/  VIADD R27, R14, UR5 ;  /* 0x000000050e1b7c36 */ /* 0x001fe20008000000 */
[C---:B------:R-:W-:Y:S02]  /*6650*/  PRMT R14, R18.reuse, 0x7772, RZ ;  /* 0x00007772120e7816 */ /* 0x040fe400000000ff */
[----:B-1----:R-:W-:Y:S01]  /*6660*/  PRMT R13, R18, 0x7773, RZ ;  /* 0x00007773120d7816 */ /* 0x002fe200000000ff */
[----:B------:R-:W-:Y:S01]  /*6670*/  VIADD R26, R26, UR5 ;  /* 0x000000051a1a7c36 */ /* 0x000fe20008000000 */
[----:B------:R0:W-:Y:S03]  /*6680*/  STG.E.U8 desc[UR8][R24.64+0x4d], R19 ;  /* 0x00004d1318007986 */ /* 0x0001e6000c101108 */
[----:B--2---:R-:W-:Y:S02]  /*6690*/  VIADD R23, R13, UR5 ;  /* 0x000000050d177c36 */ /* 0x004fe40008000000 */
[----:B------:R-:W-:Y:S01]  /*66a0*/  VIADD R13, R14, UR5 ;  /* 0x000000050e0d7c36 */ /* 0x000fe20008000000 */
[----:B------:R1:W-:Y:S01]  /*66b0*/  STG.E.U8 desc[UR8][R24.64+0x4f], R27 ;  /* 0x00004f1b18007986 */ /* 0x0003e2000c101108 */
[----:B0-----:R-:W-:-:S02]  /*66c0*/  PRMT R19, R18, 0x7770, RZ ;  /* 0x0000777012137816 */ /* 0x001fc400000000ff */
[----:B------:R-:W-:Y:S01]  /*66d0*/  PRMT R18, R18, 0x7771, RZ ;  /* 0x0000777112127816 */ /* 0x000fe200000000ff */
[----:B------:R-:W-:Y:S01]  /*66e0*/  STG.E.U8 desc[UR8][R24.64+0x31], R15 ;  /* 0x0000310f18007986 */ /* 0x000fe2000c101108 */
[----:B-1----:R-:W-:-:S03]  /*66f0*/  VIADD R27, R12, UR5 ;  /* 0x000000050c1b7c36 */ /* 0x002fc60008000000 */
[----:B------:R0:W-:Y:S04]  /*6700*/  STG.E.U8 desc[UR8][R24.64+0x4a], R13 ;  /* 0x00004a0d18007986 */ /* 0x0001e8000c101108 */
[----:B------:R1:W-:Y:S04]  /*6710*/  STG.E.U8 desc[UR8][R24.64+0x4e], R26 ;  /* 0x00004e1a18007986 */ /* 0x0003e8000c101108 */
[----:B0-----:R-:W2:Y:S01]  /*6720*/  LDL.128 R12, [R1+0x70] ;  /* 0x00007000010c7983 */ /* 0x001ea20000100c00 */
[----:B-1----:R-:W-:Y:S02]  /*6730*/  IADD3 R26, PT, PT, R18, UR5, RZ ;  /* 0x00000005121a7c10 */ /* 0x002fe4000fffe0ff */
[----:B------:R-:W-:Y:S01]  /*6740*/  PRMT R18, R17, 0x7773, RZ ;  /* 0x0000777311127816 */ /* 0x000fe200000000ff */
[----:B------:R0:W-:Y:S04]  /*6750*/  STG.E.U8 desc[UR8][R24.64+0x4c], R27 ;  /* 0x00004c1b18007986 */ /* 0x0001e8000c101108 */
[----:B------:R1:W-:Y:S01]  /*6760*/  STG.E.U8 desc[UR8][R24.64+0x4b], R23 ;  /* 0x00004b1718007986 */ /* 0x0003e2000c101108 */
[----:B0-----:R-:W-:Y:S01]  /*6770*/  VIADD R27, R19, UR5 ;  /* 0x00000005131b7c36 */ /* 0x001fe20008000000 */
[C---:B------:R-:W-:Y:S01]  /*6780*/  PRMT R19, R17.reuse, 0x7772, RZ ;  /* 0x0000777211137816 */ /* 0x040fe200000000ff */
[----:B-1----:R-:W-:Y:S01]  /*6790*/  VIADD R23, R18, UR5 ;  /* 0x0000000512177c36 */ /* 0x002fe20008000000 */
[----:B------:R-:W-:-:S02]  /*67a0*/  PRMT R18, R17, 0x7770, RZ ;  /* 0x0000777011127816 */ /* 0x000fc400000000ff */
[----:B------:R-:W-:Y:S01]  /*67b0*/  PRMT R17, R17, 0x7771, RZ ;  /* 0x0000777111117816 */ /* 0x000fe200000000ff */
[----:B------:R-:W-:Y:S01]  /*67c0*/  VIADD R19, R19, UR5 ;  /* 0x0000000513137c36 */ /* 0x000fe20008000000 */
[----:B------:R0:W-:Y:S03]  /*67d0*/  STG.E.U8 desc[UR8][R24.64+0x47], R23 ;  /* 0x0000471718007986 */ /* 0x0001e6000c101108 */
[----:B------:R-:W-:Y:S01]  /*67e0*/  VIADD R17, R17, UR5 ;  /* 0x0000000511117c36 */ /* 0x000fe20008000000 */
[----:B------:R1:W-:Y:S04]  /*67f0*/  STG.E.U8 desc[UR8][R24.64+0x46], R19 ;  /* 0x0000461318007986 */ /* 0x0003e8000c101108 */
[----:B------:R5:W-:Y:S01]  /*6800*/  STG.E.U8 desc[UR8][R24.64+0x45], R17 ;  /* 0x0000451118007986 */ /* 0x000be2000c101108 */
[----:B0-----:R-:W-:Y:S01]  /*6810*/  VIADD R23, R18, UR5 ;  /* 0x0000000512177c36 */ /* 0x001fe20008000000 */
[----:B------:R-:W-:-:S02]  /*6820*/  PRMT R18, R16, 0x7770, RZ ;  /* 0x0000777010127816 */ /* 0x000fc400000000ff */
[----:B------:R0:W-:Y:S01]  /*6830*/  STG.E.U8 desc[UR8][R24.64+0x48], R27 ;  /* 0x0000481b18007986 */ /* 0x0001e2000c101108 */
[----:B-1----:R-:W-:-:S03]  /*6840*/  PRMT R19, R16, 0x7773, RZ ;  /* 0x0000777310137816 */ /* 0x002fc600000000ff */
[----:B------:R1:W-:Y:S01]  /*6850*/  STG.E.U8 desc[UR8][R24.64+0x44], R23 ;  /* 0x0000441718007986 */ /* 0x0003e2000c101108 */
[C---:B-----5:R-:W-:Y:S02]  /*6860*/  PRMT R17, R16.reuse, 0x7772, RZ ;  /* 0x0000777210117816 */ /* 0x060fe400000000ff */
[----:B------:R-:W-:Y:S01]  /*6870*/  PRMT R16, R16, 0x7771, RZ ;  /* 0x0000777110107816 */ /* 0x000fe200000000ff */
[----:B------:R5:W-:Y:S01]  /*6880*/  STG.E.U8 desc[UR8][R24.64+0x49], R26 ;  /* 0x0000491a18007986 */ /* 0x000be2000c101108 */
[----:B0-----:R-:W-:Y:S01]  /*6890*/  VIADD R27, R18, UR5 ;  /* 0x00000005121b7c36 */ /* 0x001fe20008000000 */
[C---:B---3--:R-:W-:Y:S02]  /*68a0*/  PRMT R18, R11.reuse, 0x7773, RZ ;  /* 0x000077730b127816 */ /* 0x048fe400000000ff */
[----:B-1----:R-:W-:-:S03]  /*68b0*/  PRMT R23, R11, 0x7772, RZ ;  /* 0x000077720b177816 */ /* 0x002fc600000000ff */
[----:B------:R-:W-:Y:S02]  /*68c0*/  VIADD R18, R18, UR5 ;  /* 0x0000000512127c36 */ /* 0x000fe40008000000 */
[----:B-----5:R-:W-:Y:S02]  /*68d0*/  VIADD R26, R19, UR5 ;  /* 0x00000005131a7c36 */ /* 0x020fe40008000000 */
[----:B------:R-:W-:Y:S01]  /*68e0*/  VIADD R19, R17, UR5 ;  /* 0x0000000511137c36 */ /* 0x000fe20008000000 */
[----:B------:R-:W-:Y:S01]  /*68f0*/  IADD3 R17, PT, PT, R16, UR5, RZ ;  /* 0x0000000510117c10 */ /* 0x000fe2000fffe0ff */
[----:B------:R-:W-:Y:S01]  /*6900*/  VIADD R16, R23, UR5 ;  /* 0x0000000517107c36 */ /* 0x000fe20008000000 */
[----:B------:R-:W-:Y:S04]  /*6910*/  STG.E.U8 desc[UR8][R24.64+0x5f], R18 ;  /* 0x00005f1218007986 */ /* 0x000fe8000c101108 */
[----:B------:R-:W-:Y:S04]  /*6920*/  STG.E.U8 desc[UR8][R24.64+0x42], R19 ;  /* 0x0000421318007986 */ /* 0x000fe8000c101108 */
[----:B------:R-:W-:Y:S04]  /*6930*/  STG.E.U8 desc[UR8][R24.64+0x41], R17 ;  /* 0x0000411118007986 */ /* 0x000fe8000c101108 */
[----:B------:R0:W-:Y:S04]  /*6940*/  STG.E.U8 desc[UR8][R24.64+0x5e], R16 ;  /* 0x00005e1018007986 */ /* 0x0001e8000c101108 */
[----:B0-----:R-:W3:Y:S01]  /*6950*/  LDL.128 R16, [R1+0x80] ;  /* 0x0000800001107983 */ /* 0x001ee20000100c00 */
[----:B------:R-:W-:-:S02]  /*6960*/  PRMT R23, R11, 0x7770, RZ ;  /* 0x000077700b177816 */ /* 0x000fc400000000ff */
[----:B------:R-:W-:Y:S01]  /*6970*/  PRMT R11, R11, 0x7771, RZ ;  /* 0x000077710b0b7816 */ /* 0x000fe200000000ff */
[----:B------:R0:W-:Y:S04]  /*6980*/  STG.E.U8 desc[UR8][R24.64+0x43], R26 ;  /* 0x0000431a18007986 */ /* 0x0001e8000c101108 */
[----:B------:R1:W-:Y:S01]  /*6990*/  STG.E.U8 desc[UR8][R24.64+0x40], R27 ;  /* 0x0000401b18007986 */ /* 0x0003e2000c101108 */
[----:B0-----:R-:W-:Y:S01]  /*69a0*/  VIADD R26, R11, UR5 ;  /* 0x000000050b1a7c36 */ /* 0x001fe20008000000 */
[----:B------:R-:W-:Y:S01]  /*69b0*/  PRMT R11, R10, 0x7773, RZ ;  /* 0x000077730a0b7816 */ /* 0x000fe200000000ff */
[----:B-1----:R-:W-:-:S04]  /*69c0*/  VIADD R27, R23, UR5 ;  /* 0x00000005171b7c36 */ /* 0x002fc80008000000 */
[----:B------:R-:W-:Y:S01]  /*69d0*/  VIADD R23, R11, UR5 ;  /* 0x000000050b177c36 */ /* 0x000fe20008000000 */
[----:B------:R-:W-:-:S04]  /*69e0*/  PRMT R11, R10, 0x7772, RZ ;  /* 0x000077720a0b7816 */ /* 0x000fc800000000ff */
[----:B------:R0:W-:Y:S04]  /*69f0*/  STG.E.U8 desc[UR8][R24.64+0x5b], R23 ;  /* 0x00005b1718007986 */ /* 0x0001e8000c101108 */
[----:B------:R1:W-:Y:S01]  /*6a00*/  STG.E.U8 desc[UR8][R24.64+0x5c], R27 ;  /* 0x00005c1b18007986 */ /* 0x0003e2000c101108 */
[----:B0-----:R-:W-:Y:S01]  /*6a10*/  VIADD R23, R11, UR5 ;  /* 0x000000050b177c36 */ /* 0x001fe20008000000 */
[C---:B------:R-:W-:Y:S02]  /*6a20*/  PRMT R11, R10.reuse, 0x7770, RZ ;  /* 0x000077700a0b7816 */ /* 0x040fe400000000ff */
[----:B------:R-:W-:-:S03]  /*6a30*/  PRMT R10, R10, 0x7771, RZ ;  /* 0x000077710a0a7816 */ /* 0x000fc600000000ff */
[----:B-1----:R-:W-:Y:S01]  /*6a40*/  VIADD R27, R11, UR5 ;  /* 0x000000050b1b7c36 */ /* 0x002fe20008000000 */
[----:B------:R-:W-:Y:S02]  /*6a50*/  IADD3 R11, PT, PT, R10, UR5, RZ ;  /* 0x000000050a0b7c10 */ /* 0x000fe4000fffe0ff */
[C---:B------:R-:W-:Y:S01]  /*6a60*/  PRMT R10, R9.reuse, 0x7773, RZ ;  /* 0x00007773090a7816 */ /* 0x040fe200000000ff */
[----:B------:R0:W-:Y:S04]  /*6a70*/  STG.E.U8 desc[UR8][R24.64+0x5d], R26 ;  /* 0x00005d1a18007986 */ /* 0x0001e8000c101108 */
[----:B------:R1:W-:Y:S01]  /*6a80*/  STG.E.U8 desc[UR8][R24.64+0x59], R11 ;  /* 0x0000590b18007986 */ /* 0x0003e2000c101108 */
[----:B0-----:R-:W-:Y:S01]  /*6a90*/  VIADD R26, R10, UR5 ;  /* 0x000000050a1a7c36 */ /* 0x001fe20008000000 */
[----:B------:R-:W-:-:S02]  /*6aa0*/  PRMT R10, R9, 0x7770, RZ ;  /* 0x00007770090a7816 */ /* 0x000fc400000000ff */
[C---:B-1----:R-:W-:Y:S02]  /*6ab0*/  PRMT R11, R9.reuse, 0x7772, RZ ;  /* 0x00007772090b7816 */ /* 0x042fe400000000ff */
[----:B------:R-:W-:Y:S01]  /*6ac0*/  PRMT R9, R9, 0x7771, RZ ;  /* 0x0000777109097816 */ /* 0x000fe200000000ff */
[----:B------:R0:W-:Y:S02]  /*6ad0*/  STG.E.U8 desc[UR8][R24.64+0x5a], R23 ;  /* 0x00005a1718007986 */ /* 0x0001e4000c101108 */
[----:B------:R-:W-:Y:S02]  /*6ae0*/  VIADD R11, R11, UR5 ;  /* 0x000000050b0b7c36 */ /* 0x000fe40008000000 */
[----:B------:R1:W-:Y:S01]  /*6af0*/  STG.E.U8 desc[UR8][R24.64+0x58], R27 ;  /* 0x0000581b18007986 */ /* 0x0003e2000c101108 */
[----:B0-----:R-:W-:Y:S02]  /*6b00*/  VIADD R23, R10, UR5 ;  /* 0x000000050a177c36 */ /* 0x001fe40008000000 */
[----:B------:R-:W-:Y:S01]  /*6b10*/  VIADD R10, R9, UR5 ;  /* 0x00000005090a7c36 */ /* 0x000fe20008000000 */
[----:B------:R-:W-:-:S05]  /*6b20*/  PRMT R9, R8, 0x7773, RZ ;  /* 0x0000777308097816 */ /* 0x000fca00000000ff */
[----:B-1----:R-:W-:Y:S01]  /*6b30*/  VIADD R27, R9, UR5 ;  /* 0x00000005091b7c36 */ /* 0x002fe20008000000 */
[C---:B------:R-:W-:Y:S01]  /*6b40*/  PRMT R9, R8.reuse, 0x7772, RZ ;  /* 0x0000777208097816 */ /* 0x040fe200000000ff */
[----:B------:R0:W-:Y:S04]  /*6b50*/  STG.E.U8 desc[UR8][R24.64+0x56], R11 ;  /* 0x0000560b18007986 */ /* 0x0001e8000c101108 */
[----:B------:R1:W-:Y:S01]  /*6b60*/  STG.E.U8 desc[UR8][R24.64+0x54], R23 ;  /* 0x0000541718007986 */ /* 0x0003e2000c101108 */
[----:B0-----:R-:W-:Y:S01]  /*6b70*/  VIADD R11, R9, UR5 ;  /* 0x00000005090b7c36 */ /* 0x001fe20008000000 */
[C---:B------:R-:W-:Y:S02]  /*6b80*/  PRMT R9, R8.reuse, 0x7770, RZ ;  /* 0x0000777008097816 */ /* 0x040fe400000000ff */
[----:B------:R-:W-:-:S04]  /*6b90*/  PRMT R8, R8, 0x7771, RZ ;  /* 0x0000777108087816 */ /* 0x000fc800000000ff */
[----:B-1----:R-:W-:Y:S02]  /*6ba0*/  IADD3 R23, PT, PT, R8, UR5, RZ ;  /* 0x0000000508177c10 */ /* 0x002fe4000fffe0ff */
[C---:B----4-:R-:W-:Y:S01]  /*6bb0*/  PRMT R8, R7.reuse, 0x7773, RZ ;  /* 0x0000777307087816 */ /* 0x050fe200000000ff */
[----:B------:R0:W-:Y:S04]  /*6bc0*/  STG.E.U8 desc[UR8][R24.64+0x57], R26 ;  /* 0x0000571a18007986 */ /* 0x0001e8000c101108 */
[----:B------:R1:W-:Y:S01]  /*6bd0*/  STG.E.U8 desc[UR8][R24.64+0x55], R10 ;  /* 0x0000550a18007986 */ /* 0x0003e2000c101108 */
[----:B0-----:R-:W-:Y:S01]  /*6be0*/  VIADD R26, R8, UR5 ;  /* 0x00000005081a7c36 */ /* 0x001fe20008000000 */
[C---:B------:R-:W-:Y:S02]  /*6bf0*/  PRMT R8, R7.reuse, 0x7772, RZ ;  /* 0x0000777207087816 */ /* 0x040fe400000000ff */
[----:B-1----:R-:W-:-:S02]  /*6c00*/  PRMT R10, R7, 0x7770, RZ ;  /* 0x00007770070a7816 */ /* 0x002fc400000000ff */
[----:B------:R-:W-:Y:S01]  /*6c10*/  PRMT R7, R7, 0x7771, RZ ;  /* 0x0000777107077816 */ /* 0x000fe200000000ff */
[----:B------:R0:W-:Y:S01]  /*6c20*/  STG.E.U8 desc[UR8][R24.64+0x53], R27 ;  /* 0x0000531b18007986 */ /* 0x0001e2000c101108 */
[----:B------:R-:W-:Y:S02]  /*6c30*/  VIADD R9, R9, UR5 ;  /* 0x0000000509097c36 */ /* 0x000fe40008000000 */
[----:B------:R-:W-:Y:S01]  /*6c40*/  VIADD R8, R8, UR5 ;  /* 0x0000000508087c36 */ /* 0x000fe20008000000 */
[----:B------:R1:W-:Y:S01]  /*6c50*/  STG.E.U8 desc[UR8][R24.64+0x6f], R26 ;  /* 0x00006f1a18007986 */ /* 0x0003e2000c101108 */
[----:B0-----:R-:W-:Y:S01]  /*6c60*/  VIADD R27, R7, UR5 ;  /* 0x00000005071b7c36 */ /* 0x001fe20008000000 */
[----:B------:R-:W-:Y:S02]  /*6c70*/  PRMT R7, R6, 0x7773, RZ ;  /* 0x0000777306077816 */ /* 0x000fe400000000ff */
[----:B------:R-:W-:Y:S01]  /*6c80*/  STG.E.U8 desc[UR8][R24.64+0x52], R11 ;  /* 0x0000520b18007986 */ /* 0x000fe2000c101108 */
[----:B-1----:R-:W-:-:S03]  /*6c90*/  VIADD R26, R10, UR5 ;  /* 0x000000050a1a7c36 */ /* 0x002fc60008000000 */
[----:B------:R0:W-:Y:S04]  /*6ca0*/  STG.E.U8 desc[UR8][R24.64+0x6d], R27 ;  /* 0x00006d1b18007986 */ /* 0x0001e8000c101108 */
[----:B------:R-:W-:Y:S04]  /*6cb0*/  STG.E.U8 desc[UR8][R24.64+0x50], R9 ;  /* 0x0000500918007986 */ /* 0x000fe8000c101108 */
[----:B------:R1:W-:Y:S01]  /*6cc0*/  STG.E.U8 desc[UR8][R24.64+0x6e], R8 ;  /* 0x00006e0818007986 */ /* 0x0003e2000c101108 */
[----:B0-----:R-:W-:Y:S01]  /*6cd0*/  VIADD R27, R7, UR5 ;  /* 0x00000005071b7c36 */ /* 0x001fe20008000000 */
[----:B------:R-:W-:-:S02]  /*6ce0*/  PRMT R7, R6, 0x7772, RZ ;  /* 0x0000777206077816 */ /* 0x000fc400000000ff */
[----:B------:R0:W-:Y:S04]  /*6cf0*/  STG.E.U8 desc[UR8][R24.64+0x51], R23 ;  /* 0x0000511718007986 */ /* 0x0001e8000c101108 */
[----:B-1----:R-:W4:Y:S01]  /*6d00*/  LDL.128 R8, [R1+0x90] ;  /* 0x0000900001087983 */ /* 0x002f220000100c00 */
[----:B0-----:R-:W-:Y:S01]  /*6d10*/  VIADD R23, R7, UR5 ;  /* 0x0000000507177c36 */ /* 0x001fe20008000000 */
[C---:B------:R-:W-:Y:S02]  /*6d20*/  PRMT R7, R6.reuse, 0x7770, RZ ;  /* 0x0000777006077816 */ /* 0x040fe400000000ff */
[----:B------:R-:W-:Y:S01]  /*6d30*/  PRMT R6, R6, 0x7771, RZ ;  /* 0x0000777106067816 */ /* 0x000fe200000000ff */
[----:B------:R0:W-:Y:S03]  /*6d40*/  STG.E.U8 desc[UR8][R24.64+0x6c], R26 ;  /* 0x00006c1a18007986 */ /* 0x0001e6000c101108 */
[----:B0-----:R-:W-:-:S02]  /*6d50*/  IADD3 R26, PT, PT, R6, UR5, RZ ;  /* 0x00000005061a7c10 */ /* 0x001fc4000fffe0ff */
[----:B------:R-:W-:-:S05]  /*6d60*/  PRMT R6, R5, 0x7773, RZ ;  /* 0x0000777305067816 */ /* 0x000fca00000000ff */
[----:B------:R-:W-:Y:S01]  /*6d70*/  VIADD R6, R6, UR5 ;  /* 0x0000000506067c36 */ /* 0x000fe20008000000 */
[----:B------:R0:W-:Y:S01]  /*6d80*/  STG.E.U8 desc[UR8][R24.64+0x69], R26 ;  /* 0x0000691a18007986 */ /* 0x0001e2000c101108 */
[----:B------:R-:W-:-:S03]  /*6d90*/  VIADD R7, R7, UR5 ;  /* 0x0000000507077c36 */ /* 0x000fc60008000000 */
[----:B------:R1:W-:Y:S04]  /*6da0*/  STG.E.U8 desc[UR8][R24.64+0x67], R6 ;  /* 0x0000670618007986 */ /* 0x0003e8000c101108 */
[----:B------:R5:W-:Y:S01]  /*6db0*/  STG.E.U8 desc[UR8][R24.64+0x6b], R27 ;  /* 0x00006b1b18007986 */ /* 0x000be2000c101108 */
[C---:B0-----:R-:W-:Y:S02]  /*6dc0*/  PRMT R26, R5.reuse, 0x7772, RZ ;  /* 0x00007772051a7816 */ /* 0x041fe400000000ff */
[C---:B-1----:R-:W-:Y:S02]  /*6dd0*/  PRMT R6, R5.reuse, 0x7770, RZ ;  /* 0x0000777005067816 */ /* 0x042fe400000000ff */
[----:B------:R-:W-:Y:S01]  /*6de0*/  PRMT R5, R5, 0x7771, RZ ;  /* 0x0000777105057816 */ /* 0x000fe200000000ff */
[----:B------:R0:W-:Y:S01]  /*6df0*/  STG.E.U8 desc[UR8][R24.64+0x6a], R23 ;  /* 0x00006a1718007986 */ /* 0x0001e2000c101108 */
[----:B-----5:R-:W-:-:S03]  /*6e00*/  VIADD R27, R26, UR5 ;  /* 0x000000051a1b7c36 */ /* 0x020fc60008000000 */
[----:B------:R1:W-:Y:S01]  /*6e10*/  STG.E.U8 desc[UR8][R24.64+0x68], R7 ;  /* 0x0000680718007986 */ /* 0x0003e2000c101108 */
[----:B------:R-:W-:Y:S01]  /*6e20*/  VIADD R26, R5, UR5 ;  /* 0x00000005051a7c36 */ /* 0x000fe20008000000 */
[C---:B------:R-:W-:Y:S02]  /*6e30*/  PRMT R5, R4.reuse, 0x7772, RZ ;  /* 0x0000777204057816 */ /* 0x040fe400000000ff */
[----:B------:R5:W-:Y:S01]  /*6e40*/  STG.E.U8 desc[UR8][R24.64+0x66], R27 ;  /* 0x0000661b18007986 */ /* 0x000be2000c101108 */
[----:B0-----:R-:W-:Y:S01]  /*6e50*/  PRMT R23, R4, 0x7773, RZ ;  /* 0x0000777304177816 */ /* 0x001fe200000000ff */
[----:B-1----:R-:W-:Y:S01]  /*6e60*/  VIADD R7, R6, UR5 ;  /* 0x0000000506077c36 */ /* 0x002fe20008000000 */
[----:B------:R-:W-:-:S03]  /*6e70*/  PRMT R6, R4, 0x7770, RZ ;  /* 0x0000777004067816 */ /* 0x000fc600000000ff */
[----:B-----5:R-:W-:Y:S02]  /*6e80*/  VIADD R27, R23, UR5 ;  /* 0x00000005171b7c36 */ /* 0x020fe40008000000 */
[----:B------:R-:W-:Y:S01]  /*6e90*/  VIADD R23, R5, UR5 ;  /* 0x0000000505177c36 */ /* 0x000fe20008000000 */
[----:B------:R-:W-:Y:S01]  /*6ea0*/  PRMT R4, R4, 0x7771, RZ ;  /* 0x0000777104047816 */ /* 0x000fe200000000ff */
[----:B------:R-:W-:Y:S01]  /*6eb0*/  VIADD R5, R6, UR5 ;  /* 0x0000000506057c36 */ /* 0x000fe20008000000 */
[----:B------:R0:W-:Y:S01]  /*6ec0*/  STG.E.U8 desc[UR8][R24.64+0x64], R7 ;  /* 0x0000640718007986 */ /* 0x0001e2000c101108 */
[----:B--2---:R-:W-:-:S03]  /*6ed0*/  PRMT R6, R15, 0x7773, RZ ;  /* 0x000077730f067816 */ /* 0x004fc600000000ff */
[----:B------:R1:W-:Y:S04]  /*6ee0*/  STG.E.U8 desc[UR8][R24.64+0x60], R5 ;  /* 0x0000600518007986 */ /* 0x0003e8000c101108 */
[----:B------:R2:W-:Y:S01]  /*6ef0*/  STG.E.U8 desc[UR8][R24.64+0x63], R27 ;  /* 0x0000631b18007986 */ /* 0x0005e2000c101108 */
[----:B0-----:R-:W-:Y:S02]  /*6f00*/  IADD3 R7, PT, PT, R4, UR5, RZ ;  /* 0x0000000504077c10 */ /* 0x001fe4000fffe0ff */
[C---:B------:R-:W-:Y:S02]  /*6f10*/  PRMT R4, R15.reuse, 0x7770, RZ ;  /* 0x000077700f047816 */ /* 0x040fe400000000ff */
[----:B-1----:R-:W-:Y:S01]  /*6f20*/  PRMT R5, R15, 0x7772, RZ ;  /* 0x000077720f057816 */ /* 0x002fe200000000ff */
[----:B------:R0:W-:Y:S01]  /*6f30*/  STG.E.U8 desc[UR8][R24.64+0x62], R23 ;  /* 0x0000621718007986 */ /* 0x0001e2000c101108 */
[----:B--2---:R-:W-:-:S02]  /*6f40*/  VIADD R27, R6, UR5 ;  /* 0x00000005061b7c36 */ /* 0x004fc40008000000 */
[----:B------:R-:W-:Y:S01]  /*6f50*/  VIADD R6, R4, UR5 ;  /* 0x0000000504067c36 */ /* 0x000fe20008000000 */
[C---:B------:R-:W-:Y:S01]  /*6f60*/  PRMT R4, R14.reuse, 0x7772, RZ ;  /* 0x000077720e047816 */ /* 0x040fe200000000ff */
[----:B0-----:R-:W-:Y:S01]  /*6f70*/  VIADD R23, R5, UR5 ;  /* 0x0000000505177c36 */ /* 0x001fe20008000000 */
[----:B------:R-:W-:Y:S01]  /*6f80*/  PRMT R5, R14, 0x7773, RZ ;  /* 0x000077730e057816 */ /* 0x000fe200000000ff */
[----:B------:R0:W-:Y:S01]  /*6f90*/  STG.E.U8 desc[UR8][R24.64+0x7f], R27 ;  /* 0x00007f1b18007986 */ /* 0x0001e2000c101108 */
[----:B------:R-:W-:-:S03]  /*6fa0*/  PRMT R15, R15, 0x7771, RZ ;  /* 0x000077710f0f7816 */ /* 0x000fc600000000ff */
[----:B------:R1:W-:Y:S04]  /*6fb0*/  STG.E.U8 desc[UR8][R24.64+0x7e], R23 ;  /* 0x00007e1718007986 */ /* 0x0003e8000c101108 */
[----:B------:R2:W-:Y:S01]  /*6fc0*/  STG.E.U8 desc[UR8][R24.64+0x65], R26 ;  /* 0x0000651a18007986 */ /* 0x0005e2000c101108 */
[----:B0-----:R-:W-:Y:S01]  /*6fd0*/  VIADD R27, R5, UR5 ;  /* 0x00000005051b7c36 */ /* 0x001fe20008000000 */
[----:B------:R-:W-:Y:S01]  /*6fe0*/  PRMT R5, R14, 0x7770, RZ ;  /* 0x000077700e057816 */ /* 0x000fe200000000ff */
[----:B-1----:R-:W-:Y:S01]  /*6ff0*/  VIADD R23, R4, UR5 ;  /* 0x0000000504177c36 */ /* 0x002fe20008000000 */
[----:B------:R-:W-:Y:S02]  /*7000*/  PRMT R4, R13, 0x7773, RZ ;  /* 0x000077730d047816 */ /* 0x000fe400000000ff */
[----:B------:R-:W-:Y:S01]  /*7010*/  PRMT R14, R14, 0x7771, RZ ;  /* 0x000077710e0e7816 */ /* 0x000fe200000000ff */
[----:B------:R0:W-:Y:S01]  /*7020*/  STG.E.U8 desc[UR8][R24.64+0x61], R7 ;  /* 0x0000610718007986 */ /* 0x0001e2000c101108 */
[----:B--2---:R-:W-:-:S02]  /*7030*/  VIADD R26, R15, UR5 ;  /* 0x000000050f1a7c36 */ /* 0x004fc40008000000 */
[----:B------:R-:W-:Y:S01]  /*7040*/  VIADD R15, R5, UR5 ;  /* 0x00000005050f7c36 */ /* 0x000fe20008000000 */
[----:B------:R1:W-:Y:S01]  /*7050*/  STG.E.U8 desc[UR8][R24.64+0x7a], R23 ;  /* 0x00007a1718007986 */ /* 0x0003e2000c101108 */
[C---:B------:R-:W-:Y:S01]  /*7060*/  PRMT R5, R13.reuse, 0x7770, RZ ;  /* 0x000077700d057816 */ /* 0x040fe200000000ff */
[----:B0-----:R-:W-:Y:S01]  /*7070*/  VIADD R7, R4, UR5 ;  /* 0x0000000504077c36 */ /* 0x001fe20008000000 */
[C---:B------:R-:W-:Y:S02]  /*7080*/  PRMT R4, R13.reuse, 0x7772, RZ ;  /* 0x000077720d047816 */ /* 0x040fe400000000ff */
[----:B------:R-:W-:Y:S02]  /*7090*/  PRMT R13, R13, 0x7771, RZ ;  /* 0x000077710d0d7816 */ /* 0x000fe400000000ff */
[----:B-1----:R-:W-:Y:S02]  /*70a0*/  IADD3 R23, PT, PT, R14, UR5, RZ ;  /* 0x000000050e177c10 */ /* 0x002fe4000fffe0ff */
[----:B------:R-:W-:Y:S01]  /*70b0*/  PRMT R14, R12, 0x7773, RZ ;  /* 0x000077730c0e7816 */ /* 0x000fe200000000ff */
[----:B------:R0:W-:Y:S04]  /*70c0*/  STG.E.U8 desc[UR8][R24.64+0x7d], R26 ;  /* 0x00007d1a18007986 */ /* 0x0001e8000c101108 */
[----:B------:R1:W-:Y:S04]  /*70d0*/  STG.E.U8 desc[UR8][R24.64+0x7b], R27 ;  /* 0x00007b1b18007986 */ /* 0x0003e8000c101108 */
[----:B------:R-:W-:Y:S04]  /*70e0*/  STG.E.U8 desc[UR8][R24.64+0x7c], R6 ;  /* 0x00007c0618007986 */ /* 0x000fe8000c101108 */
[----:B------:R2:W-:Y:S01]  /*70f0*/  STG.E.U8 desc[UR8][R24.64+0x79], R23 ;  /* 0x0000791718007986 */ /* 0x0005e2000c101108 */
[----:B0-----:R-:W-:-:S03]  /*7100*/  VIADD R26, R4, UR5 ;  /* 0x00000005041a7c36 */ /* 0x001fc60008000000 */
[----:B------:R0:W-:Y:S01]  /*7110*/  STG.E.U8 desc[UR8][R24.64+0x77], R7 ;  /* 0x0000770718007986 */ /* 0x0001e2000c101108 */
[----:B-1----:R-:W-:Y:S02]  /*7120*/  VIADD R27, R5, UR5 ;  /* 0x00000005051b7c36 */ /* 0x002fe40008000000 */
[----:B--2---:R-:W-:Y:S02]  /*7130*/  VIADD R23, R13, UR5 ;  /* 0x000000050d177c36 */ /* 0x004fe40008000000 */
[----:B------:R-:W-:Y:S01]  /*7140*/  VIADD R13, R14, UR5 ;  /* 0x000000050e0d7c36 */ /* 0x000fe20008000000 */
[----:B0-----:R-:W2:Y:S01]  /*7150*/  LDL.128 R4, [R1+0xa0] ;  /* 0x0000a00001047983 */ /* 0x001ea20000100c00 */
[----:B------:R-:W-:-:S03]  /*7160*/  PRMT R14, R12, 0x7770, RZ ;  /* 0x000077700c0e7816 */ /* 0x000fc600000000ff */
[----:B------:R0:W-:Y:S04]  /*7170*/  STG.E.U8 desc[UR8][R24.64+0x78], R15 ;  /* 0x0000780f18007986 */ /* 0x0001e8000c101108 */
[----:B------:R1:W-:Y:S04]  /*7180*/  STG.E.U8 desc[UR8][R24.64+0x74], R27 ;  /* 0x0000741b18007986 */ /* 0x0003e8000c101108 */
[----:B------:R5:W-:Y:S01]  /*7190*/  STG.E.U8 desc[UR8][R24.64+0x76], R26 ;  /* 0x0000761a18007986 */ /* 0x000be2000c101108 */
[----:B0-----:R-:W-:-:S03]  /*71a0*/  PRMT R15, R12, 0x7772, RZ ;  /* 0x000077720c0f7816 */ /* 0x001fc600000000ff */
[----:B------:R0:W-:Y:S01]  /*71b0*/  STG.E.U8 desc[UR8][R24.64+0x73], R13 ;  /* 0x0000730d18007986 */ /* 0x0001e2000c101108 */
[----:B-1----:R-:W-:Y:S01]  /*71c0*/  VIADD R27, R14, UR5 ;  /* 0x000000050e1b7c36 */ /* 0x002fe20008000000 */
[C---:B---3--:R-:W-:Y:S02]  /*71d0*/  PRMT R14, R19.reuse, 0x7772, RZ ;  /* 0x00007772130e7816 */ /* 0x048fe400000000ff */
[----:B-----5:R-:W-:Y:S01]  /*71e0*/  PRMT R26, R19, 0x7773, RZ ;  /* 0x00007773131a7816 */ /* 0x020fe200000000ff */
[----:B------:R-:W-:Y:S01]  /*71f0*/  VIADD R15, R15, UR5 ;  /* 0x000000050f0f7c36 */ /* 0x000fe20008000000 */
[----:B------:R-:W-:Y:S02]  /*7200*/  PRMT R12, R12, 0x7771, RZ ;  /* 0x000077710c0c7816 */ /* 0x000fe400000000ff */
[C---:B0-----:R-:W-:Y:S02]  /*7210*/  PRMT R13, R19.reuse, 0x7770, RZ ;  /* 0x00007770130d7816 */ /* 0x041fe400000000ff */
[----:B------:R-:W-:-:S02]  /*7220*/  PRMT R19, R19, 0x7771, RZ ;  /* 0x0000777113137816 */ /* 0x000fc400000000ff */
[----:B------:R-:W-:Y:S01]  /*7230*/  IADD3 R12, PT, PT, R12, UR5, RZ ;  /* 0x000000050c0c7c10 */ /* 0x000fe2000fffe0ff */
[----:B------:R0:W-:Y:S02]  /*7240*/  STG.E.U8 desc[UR8][R24.64+0x72], R15 ;  /* 0x0000720f18007986 */ /* 0x0001e4000c101108 */
[----:B------:R-:W-:Y:S02]  /*7250*/  VIADD R19, R19, UR5 ;  /* 0x0000000513137c36 */ /* 0x000fe40008000000 */
[----:B------:R1:W-:Y:S04]  /*7260*/  STG.E.U8 desc[UR8][R24.64+0x75], R23 ;  /* 0x0000751718007986 */ /* 0x0003e8000c101108 */
[----:B------:R3:W-:Y:S01]  /*7270*/  STG.E.U8 desc[UR8][R24.64+0x71], R12 ;  /* 0x0000710c18007986 */ /* 0x0007e2000c101108 */
[----:B0-----:R-:W-:Y:S01]  /*7280*/  VIADD R15, R13, UR5 ;  /* 0x000000050d0f7c36 */ /* 0x001fe20008000000 */
[----:B------:R-:W-:-:S02]  /*7290*/  PRMT R13, R18, 0x7773, RZ ;  /* 0x00007773120d7816 */ /* 0x000fc400000000ff */
[----:B------:R0:W-:Y:S01]  /*72a0*/  STG.E.U8 desc[UR8][R24.64+0x8d], R19 ;  /* 0x00008d1318007986 */ /* 0x0001e2000c101108 */
[----:B-1----:R-:W-:Y:S02]  /*72b0*/  VIADD R23, R26, UR5 ;  /* 0x000000051a177c36 */ /* 0x002fe40008000000 */
[----:B------:R-:W-:Y:S01]  /*72c0*/  VIADD R26, R14, UR5 ;  /* 0x000000050e1a7c36 */ /* 0x000fe20008000000 */
[C---:B---3--:R-:W-:Y:S01]  /*72d0*/  PRMT R12, R18.reuse, 0x7772, RZ ;  /* 0x00007772120c7816 */ /* 0x048fe200000000ff */
[----:B------:R-:W-:Y:S01]  /*72e0*/  VIADD R13, R13, UR5 ;  /* 0x000000050d0d7c36 */ /* 0x000fe20008000000 */
[----:B------:R1:W-:Y:S01]  /*72f0*/  STG.E.U8 desc[UR8][R24.64+0x8f], R23 ;  /* 0x00008f1718007986 */ /* 0x0003e2000c101108 */
[C---:B0-----:R-:W-:Y:S02]  /*7300*/  PRMT R19, R18.reuse, 0x7770, RZ ;  /* 0x0000777012137816 */ /* 0x041fe400000000ff */
[----:B------:R-:W-:Y:S01]  /*7310*/  PRMT R18, R18, 0x7771, RZ ;  /* 0x0000777112127816 */ /* 0x000fe200000000ff */
[----:B------:R0:W-:Y:S04]  /*7320*/  STG.E.U8 desc[UR8][R24.64+0x8e], R26 ;  /* 0x00008e1a18007986 */ /* 0x0001e8000c101108 */
[----:B------:R3:W-:Y:S01]  /*7330*/  STG.E.U8 desc[UR8][R24.64+0x70], R27 ;  /* 0x0000701b18007986 */ /* 0x0007e2000c101108 */
[----:B-1----:R-:W-:-:S03]  /*7340*/  VIADD R23, R12, UR5 ;  /* 0x000000050c177c36 */ /* 0x002fc60008000000 */
[----:B------:R-:W-:Y:S01]  /*7350*/  STG.E.U8 desc[UR8][R24.64+0x8c], R15 ;  /* 0x00008c0f18007986 */ /* 0x000fe2000c101108 */
[----:B0-----:R-:W-:Y:S02]  /*7360*/  IADD3 R26, PT, PT, R18, UR5, RZ ;  /* 0x00000005121a7c10 */ /* 0x001fe4000fffe0ff */
[----:B------:R-:W-:Y:S01]  /*7370*/  PRMT R18, R17, 0x7773, RZ ;  /* 0x0000777311127816 */ /* 0x000fe200000000ff */
[----:B------:R0:W-:Y:S01]  /*7380*/  STG.E.U8 desc[UR8][R24.64+0x8b], R13 ;  /* 0x00008b0d18007986 */ /* 0x0001e2000c101108 */
[----:B---3--:R-:W-:Y:S01]  /*7390*/  VIADD R27, R19, UR5 ;  /* 0x00000005131b7c36 */ /* 0x008fe20008000000 */
[----:B------:R-:W-:Y:S02]  /*73a0*/  PRMT R19, R17, 0x7772, RZ ;  /* 0x0000777211137816 */ /* 0x000fe400000000ff */
[----:B------:R1:W-:Y:S03]  /*73b0*/  STG.E.U8 desc[UR8][R24.64+0x8a], R23 ;  /* 0x00008a1718007986 */ /* 0x0003e6000c101108 */
[----:B------:R-:W-:Y:S01]  /*73c0*/  VIADD R19, R19, UR5 ;  /* 0x0000000513137c36 */ /* 0x000fe20008000000 */
[----:B0-----:R-:W3:Y:S01]  /*73d0*/  LDL.128 R12, [R1+0xb0] ;  /* 0x0000b000010c7983 */ /* 0x001ee20000100c00 */
[----:B-1----:R-:W-:Y:S01]  /*73e0*/  VIADD R23, R18, UR5 ;  /* 0x0000000512177c36 */ /* 0x002fe20008000000 */
[----:B------:R-:W-:-:S02]  /*73f0*/  PRMT R18, R17, 0x7770, RZ ;  /* 0x0000777011127816 */ /* 0x000fc400000000ff */
[----:B------:R-:W-:Y:S01]  /*7400*/  PRMT R17, R17, 0x7771, RZ ;  /* 0x0000777111117816 */ /* 0x000fe200000000ff */
[----:B------:R0:W-:Y:S04]  /*7410*/  STG.E.U8 desc[UR8][R24.64+0x88], R27 ;  /* 0x0000881b18007986 */ /* 0x0001e8000c101108 */
[----:B------:R1:W-:Y:S04]  /*7420*/  STG.E.U8 desc[UR8][R24.64+0x87], R23 ;  /* 0x0000871718007986 */ /* 0x0003e8000c101108 */
[----:B------:R5:W-:Y:S01]  /*7430*/  STG.E.U8 desc[UR8][R24.64+0x86], R19 ;  /* 0x0000861318007986 */ /* 0x000be2000c101108 */
[----:B0-----:R-:W-:Y:S01]  /*7440*/  VIADD R27, R17, UR5 ;  /* 0x00000005111b7c36 */ /* 0x001fe20008000000 */
[----:B------:R-:W-:Y:S01]  /*7450*/  PRMT R17, R16, 0x7772, RZ ;  /* 0x0000777210117816 */ /* 0x000fe200000000ff */
[----:B-1----:R-:W-:Y:S01]  /*7460*/  VIADD R23, R18, UR5 ;  /* 0x0000000512177c36 */ /* 0x002fe20008000000 */
[----:B------:R-:W-:-:S02]  /*7470*/  PRMT R18, R16, 0x7770, RZ ;  /* 0x0000777010127816 */ /* 0x000fc400000000ff */
[C---:B-----5:R-:W-:Y:S02]  /*7480*/  PRMT R19, R16.reuse, 0x7773, RZ ;  /* 0x0000777310137816 */ /* 0x060fe400000000ff */
[----:B------:R-:W-:Y:S01]  /*7490*/  PRMT R16, R16, 0x7771, RZ ;  /* 0x0000777110107816 */ /* 0x000fe200000000ff */
[----:B------:R0:W-:Y:S04]  /*74a0*/  STG.E.U8 desc[UR8][R24.64+0x89], R26 ;  /* 0x0000891a18007986 */ /* 0x0001e8000c101108 */
[----:B------:R1:W-:Y:S01]  /*74b0*/  STG.E.U8 desc[UR8][R24.64+0x85], R27 ;  /* 0x0000851b18007986 */ /* 0x0003e2000c101108 */
[----:B0-----:R-:W-:Y:S01]  /*74c0*/  VIADD R26, R19, UR5 ;  /* 0x00000005131a7c36 */ /* 0x001fe20008000000 */
[----:B------:R-:W-:Y:S01]  /*74d0*/  IADD3 R19, PT, PT, R16, UR5, RZ ;  /* 0x0000000510137c10 */ /* 0x000fe2000fffe0ff */
[----:B-1----:R-:W-:-:S02]  /*74e0*/  VIADD R27, R17, UR5 ;  /* 0x00000005111b7c36 */ /* 0x002fc40008000000 */
[----:B------:R-:W-:Y:S02]  /*74f0*/  VIADD R17, R18, UR5 ;  /* 0x0000000512117c36 */ /* 0x000fe40008000000 */
[----:B------:R-:W-:Y:S04]  /*7500*/  STG.E.U8 desc[UR8][R24.64+0x81], R19 ;  /* 0x0000811318007986 */ /* 0x000fe8000c101108 */
[----:B------:R0:W-:Y:S04]  /*7510*/  STG.E.U8 desc[UR8][R24.64+0x80], R17 ;  /* 0x0000801118007986 */ /* 0x0001e8000c101108 */
[----:B0-----:R-:W5:Y:S04]  /*7520*/  LDL.128 R16, [R1+0xc0] ;  /* 0x0000c00001107983 */ /* 0x001f680000100c00 */
[----:B------:R4:W-:Y:S04]  /*7530*/  STG.E.U8 desc[UR8][R24.64+0x84], R23 ;  /* 0x0000841718007986 */ /* 0x0009e8000c101108 */
[----:B------:R0:W-:Y:S01]  /*7540*/  STG.E.U8 desc[UR8][R24.64+0x83], R26 ;  /* 0x0000831a18007986 */ /* 0x0001e2000c101108 */
[----:B----4-:R-:W-:-:S05]  /*7550*/  PRMT R23, R11, 0x7773, RZ ;  /* 0x000077730b177816 */ /* 0x010fca00000000ff */
[----:B0-----:R-:W-:Y:S01]  /*7560*/  VIADD R26, R23, UR5 ;  /* 0x00000005171a7c36 */ /* 0x001fe20008000000 */
[----:B------:R-:W-:Y:S01]  /*7570*/  PRMT R23, R11, 0x7772, RZ ;  /* 0x000077720b177816 */ /* 0x000fe200000000ff */
[----:B------:R0:W-:Y:S04]  /*7580*/  STG.E.U8 desc[UR8][R24.64+0x82], R27 ;  /* 0x0000821b18007986 */ /* 0x0001e8000c101108 */
[----:B0-----:R-:W-:Y:S01]  /*7590*/  VIADD R27, R23, UR5 ;  /* 0x00000005171b7c36 */ /* 0x001fe20008000000 */
[C---:B------:R-:W-:Y:S02]  /*75a0*/  PRMT R23, R11.reuse, 0x7770, RZ ;  /* 0x000077700b177816 */ /* 0x040fe400000000ff */
[----:B------:R-:W-:-:S03]  /*75b0*/  PRMT R11, R11, 0x7771, RZ ;  /* 0x000077710b0b7816 */ /* 0x000fc600000000ff */
[----:B------:R-:W-:-:S05]  /*75c0*/  VIADD R23, R23, UR5 ;  /* 0x0000000517177c36 */ /* 0x000fca0008000000 */
[----:B------:R0:W-:Y:S04]  /*75d0*/  STG.E.U8 desc[UR8][R24.64+0x9c], R23 ;  /* 0x00009c1718007986 */ /* 0x0001e8000c101108 */
[----:B------:R1:W-:Y:S01]  /*75e0*/  STG.E.U8 desc[UR8][R24.64+0x9f], R26 ;  /* 0x00009f1a18007986 */ /* 0x0003e2000c101108 */
[----:B0-----:R-:W-:Y:S01]  /*75f0*/  VIADD R23, R11, UR5 ;  /* 0x000000050b177c36 */ /* 0x001fe20008000000 */
        /* <DEDUP_REMOVED lines=9> */
[----:B------:R-:W-:Y:S01]  /*7690*/  PRMT R10, R9, 0x7773, RZ ;  /* 0x00007773090a7816 */ /* 0x000fe200000000ff */
[----:B------:R0:W-:Y:S04]  /*76a0*/  STG.E.U8 desc[UR8][R24.64+0x9b], R26 ;  /* 0x00009b1a18007986 */ /* 0x0001e8000c101108 */
[----:B------:R1:W-:Y:S01]  /*76b0*/  STG.E.U8 desc[UR8][R24.64+0x9a], R27 ;  /* 0x00009a1b18007986 */ /* 0x0003e2000c101108 */
[----:B0-----:R-:W-:Y:S01]  /*76c0*/  VIADD R26, R11, UR5 ;  /* 0x000000050b1a7c36 */ /* 0x001fe20008000000 */
[C---:B------:R-:W-:Y:S01]  /*76d0*/  PRMT R11, R9.reuse, 0x7772, RZ ;  /* 0x00007772090b7816 */ /* 0x040fe200000000ff */
[----:B-1----:R-:W-:Y:S01]  /*76e0*/  VIADD R27, R10, UR5 ;  /* 0x000000050a1b7c36 */ /* 0x002fe20008000000 */
[C---:B------:R-:W-:Y:S01]  /*76f0*/  PRMT R10, R9.reuse, 0x7770, RZ ;  /* 0x00007770090a7816 */ /* 0x040fe200000000ff */
[----:B------:R0:W-:Y:S01]  /*7700*/  STG.E.U8 desc[UR8][R24.64+0x99], R23 ;  /* 0x0000991718007986 */ /* 0x0001e2000c101108 */
[----:B------:R-:W-:-:S03]  /*7710*/  PRMT R9, R9, 0x7771, RZ ;  /* 0x0000777109097816 */ /* 0x000fc600000000ff */
[----:B------:R1:W-:Y:S01]  /*7720*/  STG.E.U8 desc[UR8][R24.64+0x98], R26 ;  /* 0x0000981a18007986 */ /* 0x0003e2000c101108 */
[----:B0-----:R-:W-:Y:S02]  /*7730*/  VIADD R23, R11, UR5 ;  /* 0x000000050b177c36 */ /* 0x001fe40008000000 */
[----:B------:R-:W-:Y:S01]  /*7740*/  VIADD R11, R10, UR5 ;  /* 0x000000050a0b7c36 */ /* 0x000fe20008000000 */
[C---:B------:R-:W-:Y:S01]  /*7750*/  PRMT R10, R8.reuse, 0x7773, RZ ;  /* 0x00007773080a7816 */ /* 0x040fe200000000ff */
[----:B------:R0:W-:Y:S01]  /*7760*/  STG.E.U8 desc[UR8][R24.64+0x97], R27 ;  /* 0x0000971b18007986 */ /* 0x0001e2000c101108 */
[----:B-1----:R-:W-:Y:S01]  /*7770*/  VIADD R26, R9, UR5 ;  /* 0x00000005091a7c36 */ /* 0x002fe20008000000 */
[----:B------:R-:W-:Y:S02]  /*7780*/  PRMT R9, R8, 0x7772, RZ ;  /* 0x0000777208097816 */ /* 0x000fe400000000ff */
[----:B------:R1:W-:Y:S01]  /*7790*/  STG.E.U8 desc[UR8][R24.64+0x94], R11 ;  /* 0x0000940b18007986 */ /* 0x0003e2000c101108 */
[----:B0-----:R-:W-:Y:S01]  /*77a0*/  VIADD R27, R10, UR5 ;  /* 0x000000050a1b7c36 */ /* 0x001fe20008000000 */
[----:B------:R-:W-:-:S02]  /*77b0*/  PRMT R10, R8, 0x7770, RZ ;  /* 0x00007770080a7816 */ /* 0x000fc400000000ff */
[----:B------:R-:W-:-:S04]  /*77c0*/  PRMT R8, R8, 0x7771, RZ ;  /* 0x0000777108087816 */ /* 0x000fc800000000ff */
[----:B-1----:R-:W-:Y:S02]  /*77d0*/  IADD3 R11, PT, PT, R8, UR5, RZ ;  /* 0x00000005080b7c10 */ /* 0x002fe4000fffe0ff */
[----:B--2---:R-:W-:Y:S01]  /*77e0*/  PRMT R8, R7, 0x7773, RZ ;  /* 0x0000777307087816 */ /* 0x004fe200000000ff */
[----:B------:R0:W-:Y:S04]  /*77f0*/  STG.E.U8 desc[UR8][R24.64+0x96], R23 ;  /* 0x0000961718007986 */ /* 0x0001e8000c101108 */
[----:B------:R1:W-:Y:S01]  /*7800*/  STG.E.U8 desc[UR8][R24.64+0x93], R27 ;  /* 0x0000931b18007986 */ /* 0x0003e2000c101108 */
[----:B0-----:R-:W-:Y:S02]  /*7810*/  VIADD R23, R9, UR5 ;  /* 0x0000000509177c36 */ /* 0x001fe40008000000 */
[----:B------:R-:W-:Y:S01]  /*7820*/  VIADD R9, R10, UR5 ;  /* 0x000000050a097c36 */ /* 0x000fe20008000000 */
[C---:B------:R-:W-:Y:S01]  /*7830*/  PRMT R10, R7.reuse, 0x7772, RZ ;  /* 0x00007772070a7816 */ /* 0x040fe200000000ff */
[----:B-1----:R-:W-:Y:S01]  /*7840*/  VIADD R27, R8, UR5 ;  /* 0x00000005081b7c36 */ /* 0x002fe20008000000 */
[----:B------:R-:W-:-:S02]  /*7850*/  PRMT R8, R7, 0x7770, RZ ;  /* 0x0000777007087816 */ /* 0x000fc400000000ff */
[----:B------:R-:W-:Y:S01]  /*7860*/  PRMT R7, R7, 0x7771, RZ ;  /* 0x0000777107077816 */ /* 0x000fe200000000ff */
[----:B------:R0:W-:Y:S04]  /*7870*/  STG.E.U8 desc[UR8][R24.64+0x95], R26 ;  /* 0x0000951a18007986 */ /* 0x0001e8000c101108 */
[----:B------:R1:W-:Y:S04]  /*7880*/  STG.E.U8 desc[UR8][R24.64+0x91], R11 ;  /* 0x0000910b18007986 */ /* 0x0003e8000c101108 */
[----:B------:R2:W-:Y:S01]  /*7890*/  STG.E.U8 desc[UR8][R24.64+0x90], R9 ;  /* 0x0000900918007986 */ /* 0x0005e2000c101108 */
[----:B0-----:R-:W-:-:S02]  /*78a0*/  VIADD R26, R10, UR5 ;  /* 0x000000050a1a7c36 */ /* 0x001fc40008000000 */
[----:B------:R-:W-:Y:S01]  /*78b0*/  VIADD R10, R8, UR5 ;  /* 0x00000005080a7c36 */ /* 0x000fe20008000000 */
[C---:B------:R-:W-:Y:S01]  /*78c0*/  PRMT R8, R6.reuse, 0x7773, RZ ;  /* 0x0000777306087816 */ /* 0x040fe200000000ff */
[----:B-1----:R-:W-:Y:S01]  /*78d0*/  VIADD R11, R7, UR5 ;  /* 0x00000005070b7c36 */ /* 0x002fe20008000000 */
[C---:B------:R-:W-:Y:S02]  /*78e0*/  PRMT R7, R6.reuse, 0x7770, RZ ;  /* 0x0000777006077816 */ /* 0x040fe400000000ff */
[C---:B--2---:R-:W-:Y:S02]  /*78f0*/  PRMT R9, R6.reuse, 0x7772, RZ ;  /* 0x0000777206097816 */ /* 0x044fe400000000ff */
[----:B------:R-:W-:Y:S01]  /*7900*/  PRMT R6, R6, 0x7771, RZ ;  /* 0x0000777106067816 */ /* 0x000fe200000000ff */
[----:B------:R0:W-:Y:S04]  /*7910*/  STG.E.U8 desc[UR8][R24.64+0xaf], R27 ;  /* 0x0000af1b18007986 */ /* 0x0001e8000c101108 */
[----:B------:R1:W-:Y:S04]  /*7920*/  STG.E.U8 desc[UR8][R24.64+0xae], R26 ;  /* 0x0000ae1a18007986 */ /* 0x0003e8000c101108 */
[----:B------:R2:W-:Y:S04]  /*7930*/  STG.E.U8 desc[UR8][R24.64+0xac], R10 ;  /* 0x0000ac0a18007986 */ /* 0x0005e8000c101108 */
[----:B------:R4:W-:Y:S01]  /*7940*/  STG.E.U8 desc[UR8][R24.64+0x92], R23 ;  /* 0x0000921718007986 */ /* 0x0009e2000c101108 */
[----:B0-----:R-:W-:Y:S01]  /*7950*/  VIADD R27, R8, UR5 ;  /* 0x00000005081b7c36 */ /* 0x001fe20008000000 */
[----:B------:R-:W-:-:S02]  /*7960*/  PRMT R8, R5, 0x7773, RZ ;  /* 0x0000777305087816 */ /* 0x000fc400000000ff */
[----:B-1----:R-:W-:Y:S02]  /*7970*/  IADD3 R26, PT, PT, R6, UR5, RZ ;  /* 0x00000005061a7c10 */ /* 0x002fe4000fffe0ff */
[----:B------:R-:W-:Y:S01]  /*7980*/  PRMT R6, R5, 0x7770, RZ ;  /* 0x0000777005067816 */ /* 0x000fe200000000ff */
[----:B--2---:R-:W-:Y:S01]  /*7990*/  VIADD R10, R7, UR5 ;  /* 0x00000005070a7c36 */ /* 0x004fe20008000000 */
[C---:B------:R-:W-:Y:S02]  /*79a0*/  PRMT R7, R5.reuse, 0x7772, RZ ;  /* 0x0000777205077816 */ /* 0x040fe400000000ff */
[----:B------:R-:W-:Y:S01]  /*79b0*/  PRMT R5, R5, 0x7771, RZ ;  /* 0x0000777105057816 */ /* 0x000fe200000000ff */
[----:B----4-:R-:W-:Y:S01]  /*79c0*/  VIADD R23, R9, UR5 ;  /* 0x0000000509177c36 */ /* 0x010fe20008000000 */
[----:B------:R0:W-:Y:S01]  /*79d0*/  STG.E.U8 desc[UR8][R24.64+0xad], R11 ;  /* 0x0000ad0b18007986 */ /* 0x0001e2000c101108 */
[----:B------:R-:W-:Y:S01]  /*79e0*/  VIADD R9, R7, UR5 ;  /* 0x0000000507097c36 */ /* 0x000fe20008000000 */
[----:B------:R-:W-:-:S02]  /*79f0*/  PRMT R7, R4, 0x7773, RZ ;  /* 0x0000777304077816 */ /* 0x000fc400000000ff */
[----:B------:R1:W-:Y:S04]  /*7a00*/  STG.E.U8 desc[UR8][R24.64+0xab], R27 ;  /* 0x0000ab1b18007986 */ /* 0x0003e8000c101108 */
[----:B------:R2:W-:Y:S01]  /*7a10*/  STG.E.U8 desc[UR8][R24.64+0xaa], R23 ;  /* 0x0000aa1718007986 */ /* 0x0005e2000c101108 */
[----:B0-----:R-:W-:Y:S02]  /*7a20*/  VIADD R11, R8, UR5 ;  /* 0x00000005080b7c36 */ /* 0x001fe40008000000 */
[----:B-1----:R-:W-:Y:S01]  /*7a30*/  VIADD R27, R5, UR5 ;  /* 0x00000005051b7c36 */ /* 0x002fe20008000000 */
[----:B------:R-:W-:Y:S01]  /*7a40*/  PRMT R5, R4, 0x7772, RZ ;  /* 0x0000777204057816 */ /* 0x000fe200000000ff */
[----:B--2---:R-:W-:Y:S01]  /*7a50*/  VIADD R23, R6, UR5 ;  /* 0x0000000506177c36 */ /* 0x004fe20008000000 */
[----:B------:R-:W-:-:S02]  /*7a60*/  PRMT R6, R4, 0x7771, RZ ;  /* 0x0000777104067816 */ /* 0x000fc400000000ff */
[----:B------:R-:W-:Y:S01]  /*7a70*/  PRMT R4, R4, 0x7770, RZ ;  /* 0x0000777004047816 */ /* 0x000fe200000000ff */
[----:B------:R0:W-:Y:S01]  /*7a80*/  STG.E.U8 desc[UR8][R24.64+0xa7], R11 ;  /* 0x0000a70b18007986 */ /* 0x0001e2000c101108 */
[----:B---3--:R-:W-:-:S03]  /*7a90*/  PRMT R8, R15, 0x7773, RZ ;  /* 0x000077730f087816 */ /* 0x008fc600000000ff */
[----:B------:R1:W-:Y:S04]  /*7aa0*/  STG.E.U8 desc[UR8][R24.64+0xa6], R9 ;  /* 0x0000a60918007986 */ /* 0x0003e8000c101108 */
[----:B------:R2:W-:Y:S01]  /*7ab0*/  STG.E.U8 desc[UR8][R24.64+0xa9], R26 ;  /* 0x0000a91a18007986 */ /* 0x0005e2000c101108 */
[----:B0-----:R-:W-:Y:S01]  /*7ac0*/  VIADD R11, R7, UR5 ;  /* 0x00000005070b7c36 */ /* 0x001fe20008000000 */
[----:B------:R-:W-:Y:S01]  /*7ad0*/  IADD3 R7, PT, PT, R6, UR5, RZ ;  /* 0x0000000506077c10 */ /* 0x000fe2000fffe0ff */
[----:B-1----:R-:W-:Y:S01]  /*7ae0*/  VIADD R9, R5, UR5 ;  /* 0x0000000505097c36 */ /* 0x002fe20008000000 */
[C---:B------:R-:W-:Y:S01]  /*7af0*/  PRMT R6, R15.reuse, 0x7771, RZ ;  /* 0x000077710f067816 */ /* 0x040fe200000000ff */
[----:B------:R-:W-:Y:S01]  /*7b00*/  VIADD R5, R4, UR5 ;  /* 0x0000000504057c36 */ /* 0x000fe20008000000 */
[C---:B------:R-:W-:Y:S01]  /*7b10*/  PRMT R4, R15.reuse, 0x7772, RZ ;  /* 0x000077720f047816 */ /* 0x040fe200000000ff */
[----:B--2---:R-:W-:Y:S01]  /*7b20*/  VIADD R26, R8, UR5 ;  /* 0x00000005081a7c36 */ /* 0x004fe20008000000 */
[----:B------:R-:W-:-:S02]  /*7b30*/  PRMT R15, R15, 0x7770, RZ ;  /* 0x000077700f0f7816 */ /* 0x000fc400000000ff */
[----:B------:R-:W-:Y:S01]  /*7b40*/  PRMT R8, R14, 0x7773, RZ ;  /* 0x000077730e087816 */ /* 0x000fe200000000ff */
[----:B------:R0:W-:Y:S01]  /*7b50*/  STG.E.U8 desc[UR8][R24.64+0xa8], R10 ;  /* 0x0000a80a18007986 */ /* 0x0001e2000c101108 */
[----:B------:R-:W-:-:S03]  /*7b60*/  VIADD R4, R4, UR5 ;  /* 0x0000000504047c36 */ /* 0x000fc60008000000 */
[----:B------:R1:W-:Y:S04]  /*7b70*/  STG.E.U8 desc[UR8][R24.64+0xa4], R23 ;  /* 0x0000a41718007986 */ /* 0x0003e8000c101108 */
[----:B------:R2:W-:Y:S01]  /*7b80*/  STG.E.U8 desc[UR8][R24.64+0xa5], R27 ;  /* 0x0000a51b18007986 */ /* 0x0005e2000c101108 */
[----:B0-----:R-:W-:-:S03]  /*7b90*/  PRMT R10, R14, 0x7772, RZ ;  /* 0x000077720e0a7816 */ /* 0x001fc600000000ff */
[----:B------:R0:W-:Y:S01]  /*7ba0*/  STG.E.U8 desc[UR8][R24.64+0xa3], R11 ;  /* 0x0000a30b18007986 */ /* 0x0001e2000c101108 */
[----:B-1----:R-:W-:Y:S02]  /*7bb0*/  VIADD R23, R15, UR5 ;  /* 0x000000050f177c36 */ /* 0x002fe40008000000 */
[----:B------:R-:W-:Y:S01]  /*7bc0*/  VIADD R15, R8, UR5 ;  /* 0x00000005080f7c36 */ /* 0x000fe20008000000 */
[----:B------:R-:W-:Y:S01]  /*7bd0*/  PRMT R8, R14, 0x7771, RZ ;  /* 0x000077710e087816 */ /* 0x000fe200000000ff */
[----:B------:R1:W-:Y:S01]  /*7be0*/  STG.E.U8 desc[UR8][R24.64+0xa2], R9 ;  /* 0x0000a20918007986 */ /* 0x0003e2000c101108 */
[----:B--2---:R-:W-:Y:S01]  /*7bf0*/  VIADD R27, R6, UR5 ;  /* 0x00000005061b7c36 */ /* 0x004fe20008000000 */
[C---:B------:R-:W-:Y:S02]  /*7c00*/  PRMT R6, R13.reuse, 0x7771, RZ ;  /* 0x000077710d067816 */ /* 0x040fe400000000ff */
[----:B------:R2:W-:Y:S01]  /*7c10*/  STG.E.U8 desc[UR8][R24.64+0xa0], R5 ;  /* 0x0000a00518007986 */ /* 0x0005e2000c101108 */
[----:B0-----:R-:W-:Y:S01]  /*7c20*/  VIADD R11, R10, UR5 ;  /* 0x000000050a0b7c36 */ /* 0x001fe20008000000 */
[----:B------:R-:W-:-:S02]  /*7c30*/  PRMT R10, R13, 0x7772, RZ ;  /* 0x000077720d0a7816 */ /* 0x000fc400000000ff */
[----:B------:R0:W-:Y:S01]  /*7c40*/  STG.E.U8 desc[UR8][R24.64+0xa1], R7 ;  /* 0x0000a10718007986 */ /* 0x0001e2000c101108 */
[----:B------:R-:W-:-:S03]  /*7c50*/  IADD3 R8, PT, PT, R8, UR5, RZ ;  /* 0x0000000508087c10 */ /* 0x000fc6000fffe0ff */
[----:B------:R3:W-:Y:S01]  /*7c60*/  STG.E.U8 desc[UR8][R24.64+0xbe], R4 ;  /* 0x0000be0418007986 */ /* 0x0007e2000c101108 */
[C---:B-1----:R-:W-:Y:S02]  /*7c70*/  PRMT R9, R13.reuse, 0x7773, RZ ;  /* 0x000077730d097816 */ /* 0x042fe400000000ff */
[----:B------:R-:W-:Y:S02]  /*7c80*/  PRMT R13, R13, 0x7770, RZ ;  /* 0x000077700d0d7816 */ /* 0x000fe400000000ff */
[C---:B--2---:R-:W-:Y:S02]  /*7c90*/  PRMT R5, R12.reuse, 0x7772, RZ ;  /* 0x000077720c057816 */ /* 0x044fe400000000ff */
[C---:B0-----:R-:W-:Y:S01]  /*7ca0*/  PRMT R7, R12.reuse, 0x7773, RZ ;  /* 0x000077730c077816 */ /* 0x041fe200000000ff */
[----:B------:R0:W-:Y:S01]  /*7cb0*/  STG.E.U8 desc[UR8][R24.64+0xbd], R27 ;  /* 0x0000bd1b18007986 */ /* 0x0001e2000c101108 */
[C---:B---3--:R-:W-:Y:S02]  /*7cc0*/  PRMT R4, R12.reuse, 0x7771, RZ ;  /* 0x000077710c047816 */ /* 0x048fe400000000ff */
[----:B------:R-:W-:Y:S01]  /*7cd0*/  PRMT R12, R12, 0x7770, RZ ;  /* 0x000077700c0c7816 */ /* 0x000fe200000000ff */
[----:B------:R1:W-:Y:S01]  /*7ce0*/  STG.E.U8 desc[UR8][R24.64+0xbb], R15 ;  /* 0x0000bb0f18007986 */ /* 0x0003e2000c101108 */
[----:B------:R-:W-:-:S03]  /*7cf0*/  VIADD R13, R13, UR5 ;  /* 0x000000050d0d7c36 */ /* 0x000fc60008000000 */
[----:B------:R2:W-:Y:S01]  /*7d00*/  STG.E.U8 desc[UR8][R24.64+0xb9], R8 ;  /* 0x0000b90818007986 */ /* 0x0005e2000c101108 */
[----:B0-----:R-:W-:Y:S02]  /*7d10*/  VIADD R27, R9, UR5 ;  /* 0x00000005091b7c36 */ /* 0x001fe40008000000 */
[----:B------:R-:W-:Y:S02]  /*7d20*/  VIADD R9, R5, UR5 ;  /* 0x0000000505097c36 */ /* 0x000fe40008000000 */
[----:B------:R-:W-:Y:S02]  /*7d30*/  VIADD R5, R12, UR5 ;  /* 0x000000050c057c36 */ /* 0x000fe40008000000 */
[----:B-1----:R-:W-:Y:S01]  /*7d40*/  VIADD R15, R6, UR5 ;  /* 0x00000005060f7c36 */ /* 0x002fe20008000000 */
[C---:B-----5:R-:W-:Y:S02]  /*7d50*/  PRMT R6, R17.reuse, 0x7773, RZ ;  /* 0x0000777311067816 */ /* 0x060fe400000000ff */
[----:B--2---:R-:W-:Y:S01]  /*7d60*/  PRMT R8, R17, 0x7772, RZ ;  /* 0x0000777211087816 */ /* 0x004fe200000000ff */
[----:B------:R0:W-:Y:S01]  /*7d70*/  STG.E.U8 desc[UR8][R24.64+0xbc], R23 ;  /* 0x0000bc1718007986 */ /* 0x0001e2000c101108 */
[----:B------:R-:W-:-:S03]  /*7d80*/  PRMT R14, R14, 0x7770, RZ ;  /* 0x000077700e0e7816 */ /* 0x000fc600000000ff */
[----:B------:R1:W-:Y:S04]  /*7d90*/  STG.E.U8 desc[UR8][R24.64+0xb7], R27 ;  /* 0x0000b71b18007986 */ /* 0x0003e8000c101108 */
[----:B------:R2:W-:Y:S04]  /*7da0*/  STG.E.U8 desc[UR8][R24.64+0xb4], R13 ;  /* 0x0000b40d18007986 */ /* 0x0005e8000c101108 */
[----:B------:R3:W-:Y:S01]  /*7db0*/  STG.E.U8 desc[UR8][R24.64+0xba], R11 ;  /* 0x0000ba0b18007986 */ /* 0x0007e2000c101108 */
[----:B0-----:R-:W-:Y:S01]  /*7dc0*/  VIADD R23, R10, UR5 ;  /* 0x000000050a177c36 */ /* 0x001fe20008000000 */
[----:B------:R-:W-:-:S02]  /*7dd0*/  PRMT R10, R17, 0x7771, RZ ;  /* 0x00007771110a7816 */ /* 0x000fc400000000ff */
[----:B------:R0:W-:Y:S01]  /*7de0*/  STG.E.U8 desc[UR8][R24.64+0xb0], R5 ;  /* 0x0000b00518007986 */ /* 0x0001e2000c101108 */
[----:B-1----:R-:W-:Y:S01]  /*7df0*/  VIADD R27, R6, UR5 ;  /* 0x00000005061b7c36 */ /* 0x002fe20008000000 */
[----:B------:R-:W-:Y:S01]  /*7e00*/  PRMT R6, R16, 0x7772, RZ ;  /* 0x0000777210067816 */ /* 0x000fe200000000ff */
[----:B--2---:R-:W-:Y:S01]  /*7e10*/  VIADD R13, R8, UR5 ;  /* 0x00000005080d7c36 */ /* 0x004fe20008000000 */
[----:B------:R-:W-:Y:S02]  /*7e20*/  PRMT R8, R16, 0x7771, RZ ;  /* 0x0000777110087816 */ /* 0x000fe400000000ff */
[----:B------:R-:W-:Y:S01]  /*7e30*/  PRMT R17, R17, 0x7770, RZ ;  /* 0x0000777011117816 */ /* 0x000fe200000000ff */
[----:B---3--:R-:W-:Y:S01]  /*7e40*/  VIADD R11, R7, UR5 ;  /* 0x00000005070b7c36 */ /* 0x008fe20008000000 */
[----:B------:R-:W-:Y:S02]  /*7e50*/  IADD3 R7, PT, PT, R4, UR5, RZ ;  /* 0x0000000504077c10 */ /* 0x000fe4000fffe0ff */
[----:B0-----:R-:W-:-:S02]  /*7e60*/  PRMT R5, R16, 0x7773, RZ ;  /* 0x0000777310057816 */ /* 0x001fc400000000ff */
[----:B------:R-:W-:Y:S02]  /*7e70*/  PRMT R16, R16, 0x7770, RZ ;  /* 0x0000777010107816 */ /* 0x000fe400000000ff */
[----:B------:R-:W-:Y:S01]  /*7e80*/  PRMT R4, R18, 0x7770, RZ ;  /* 0x0000777012047816 */ /* 0x000fe200000000ff */
[----:B------:R0:W-:Y:S01]  /*7e90*/  STG.E.U8 desc[UR8][R24.64+0xbf], R26 ;  /* 0x0000bf1a18007986 */ /* 0x0001e2000c101108 */
[----:B------:R-:W-:Y:S02]  /*7ea0*/  VIADD R14, R14, UR5 ;  /* 0x000000050e0e7c36 */ /* 0x000fe40008000000 */
[----:B------:R-:W-:Y:S01]  /*7eb0*/  VIADD R17, R17, UR5 ;  /* 0x0000000511117c36 */ /* 0x000fe20008000000 */
[----:B------:R1:W-:Y:S01]  /*7ec0*/  STG.E.U8 desc[UR8][R24.64+0xb6], R23 ;  /* 0x0000b61718007986 */ /* 0x0003e2000c101108 */
[----:B------:R-:W-:-:S03]  /*7ed0*/  VIADD R5, R5, UR5 ;  /* 0x0000000505057c36 */ /* 0x000fc60008000000 */
[----:B------:R2:W-:Y:S04]  /*7ee0*/  STG.E.U8 desc[UR8][R24.64+0xb3], R11 ;  /* 0x0000b30b18007986 */ /* 0x0005e8000c101108 */
[----:B------:R3:W-:Y:S01]  /*7ef0*/  STG.E.U8 desc[UR8][R24.64+0xc7], R27 ;  /* 0x0000c71b18007986 */ /* 0x0007e2000c101108 */
[----:B0-----:R-:W-:-:S03]  /*7f00*/  IADD3 R26, PT, PT, R8, UR5, RZ ;  /* 0x00000005081a7c10 */ /* 0x001fc6000fffe0ff */
[----:B------:R0:W-:Y:S01]  /*7f10*/  STG.E.U8 desc[UR8][R24.64+0xb1], R7 ;  /* 0x0000b10718007986 */ /* 0x0001e2000c101108 */
[----:B-1----:R-:W-:Y:S02]  /*7f20*/  VIADD R23, R6, UR5 ;  /* 0x0000000506177c36 */ /* 0x002fe40008000000 */
[----:B--2---:R-:W-:Y:S02]  /*7f30*/  VIADD R11, R10, UR5 ;  /* 0x000000050a0b7c36 */ /* 0x004fe40008000000 */
[----:B---3--:R-:W-:Y:S02]  /*7f40*/  VIADD R27, R16, UR5 ;  /* 0x00000005101b7c36 */ /* 0x008fe40008000000 */
[----:B0-----:R-:W-:Y:S01]  /*7f50*/  VIADD R7, R4, UR5 ;  /* 0x0000000504077c36 */ /* 0x001fe20008000000 */
[----:B------:R-:W-:Y:S04]  /*7f60*/  STG.E.U8 desc[UR8][R24.64+0xb8], R14 ;  /* 0x0000b80e18007986 */ /* 0x000fe8000c101108 */
[----:B------:R-:W-:Y:S04]  /*7f70*/  STG.E.U8 desc[UR8][R24.64+0xb5], R15 ;  /* 0x0000b50f18007986 */ /* 0x000fe8000c101108 */
[----:B------:R-:W-:Y:S04]  /*7f80*/  STG.E.U8 desc[UR8][R24.64+0xb2], R9 ;  /* 0x0000b20918007986 */ /* 0x000fe8000c101108 */
[----:B------:R0:W-:Y:S04]  /*7f90*/  STG.E.U8 desc[UR8][R24.64+0xc6], R13 ;  /* 0x0000c60d18007986 */ /* 0x0001e8000c101108 */
[----:B------:R-:W-:Y:S04]  /*7fa0*/  STG.E.U8 desc[UR8][R24.64+0xc4], R17 ;  /* 0x0000c41118007986 */ /* 0x000fe8000c101108 */
[----:B------:R1:W-:Y:S04]  /*7fb0*/  STG.E.U8 desc[UR8][R24.64+0xc5], R11 ;  /* 0x0000c50b18007986 */ /* 0x0003e8000c101108 */
[----:B------:R-:W-:Y:S04]  /*7fc0*/  STG.E.U8 desc[UR8][R24.64+0xc3], R5 ;  /* 0x0000c30518007986 */ /* 0x000fe8000c101108 */
[----:B------:R-:W-:Y:S04]  /*7fd0*/  STG.E.U8 desc[UR8][R24.64+0xc2], R23 ;  /* 0x0000c21718007986 */ /* 0x000fe8000c101108 */
[----:B------:R-:W-:Y:S04]  /*7fe0*/  STG.E.U8 desc[UR8][R24.64+0xc0], R27 ;  /* 0x0000c01b18007986 */ /* 0x000fe8000c101108 */
[----:B------:R-:W-:Y:S04]  /*7ff0*/  STG.E.U8 desc[UR8][R24.64+0xc1], R26 ;  /* 0x0000c11a18007986 */ /* 0x000fe8000c101108 */
[----:B------:R2:W-:Y:S04]  /*8000*/  STG.E.U8 desc[UR8][R24.64+0xc8], R7 ;  /* 0x0000c80718007986 */ /* 0x0005e8000c101108 */
[----:B0-----:R-:W3:Y:S04]  /*8010*/  LDL.128 R12, [R1+0xf0] ;  /* 0x0000f000010c7983 */ /* 0x001ee80000100c00 */
[----:B-1----:R-:W4:Y:S04]  /*8020*/  LDL.128 R8, [R1+0xe0] ;  /* 0x0000e00001087983 */ /* 0x002f280000100c00 */
[----:B--2---:R-:W2:Y:S01]  /*8030*/  LDL.128 R4, [R1+0xd0] ;  /* 0x0000d00001047983 */ /* 0x004ea20000100c00 */
[----:B------:R-:W-:-:S05]  /*8040*/  PRMT R16, R18, 0x7771, RZ ;  /* 0x0000777112107816 */ /* 0x000fca00000000ff */
[----:B------:R-:W-:Y:S01]  /*8050*/  VIADD R17, R16, UR5 ;  /* 0x0000000510117c36 */ /* 0x000fe20008000000 */
[C---:B------:R-:W-:Y:S02]  /*8060*/  PRMT R16, R18.reuse, 0x7772, RZ ;  /* 0x0000777212107816 */ /* 0x040fe400000000ff */
[----:B------:R-:W-:-:S03]  /*8070*/  PRMT R18, R18, 0x7773, RZ ;  /* 0x0000777312127816 */ /* 0x000fc600000000ff */
[----:B------:R-:W-:Y:S01]  /*8080*/  VIADD R23, R16, UR5 ;  /* 0x0000000510177c36 */ /* 0x000fe20008000000 */
[C---:B------:R-:W-:Y:S01]  /*8090*/  PRMT R16, R19.reuse, 0x7773, RZ ;  /* 0x0000777313107816 */ /* 0x040fe200000000ff */
[----:B------:R0:W-:Y:S01]  /*80a0*/  STG.E.U8 desc[UR8][R24.64+0xc9], R17 ;  /* 0x0000c91118007986 */ /* 0x0001e2000c101108 */
[----:B------:R-:W-:Y:S01]  /*80b0*/  VIADD R27, R18, UR5 ;  /* 0x00000005121b7c36 */ /* 0x000fe20008000000 */
[C---:B------:R-:W-:Y:S02]  /*80c0*/  PRMT R18, R19.reuse, 0x7772, RZ ;  /* 0x0000777213127816 */ /* 0x040fe400000000ff */
[----:B------:R3:W-:Y:S01]  /*80d0*/  STG.E.U8 desc[UR8][R24.64+0xca], R23 ;  /* 0x0000ca1718007986 */ /* 0x0007e2000c101108 */
[----:B------:R-:W-:Y:S01]  /*80e0*/  VIADD R16, R16, UR5 ;  /* 0x0000000510107c36 */ /* 0x000fe20008000000 */
[C---:B0-----:R-:W-:Y:S02]  /*80f0*/  PRMT R17, R19.reuse, 0x7770, RZ ;  /* 0x0000777013117816 */ /* 0x041fe400000000ff */
[----:B------:R-:W-:-:S02]  /*8100*/  PRMT R19, R19, 0x7771, RZ ;  /* 0x0000777113137816 */ /* 0x000fc400000000ff */
[----:B------:R0:W-:Y:S01]  /*8110*/  STG.E.U8 desc[UR8][R24.64+0xcf], R16 ;  /* 0x0000cf1018007986 */ /* 0x0001e2000c101108 */
[----:B------:R-:W-:Y:S01]  /*8120*/  VIADD R17, R17, UR5 ;  /* 0x0000000511117c36 */ /* 0x000fe20008000000 */
[----:B------:R-:W-:Y:S01]  /*8130*/  IADD3 R19, PT, PT, R19, UR5, RZ ;  /* 0x0000000513137c10 */ /* 0x000fe2000fffe0ff */
[----:B------:R-:W-:-:S03]  /*8140*/  VIADD R18, R18, UR5 ;  /* 0x0000000512127c36 */ /* 0x000fc60008000000 */
[----:B------:R1:W-:Y:S04]  /*8150*/  STG.E.U8 desc[UR8][R24.64+0xcc], R17 ;  /* 0x0000cc1118007986 */ /* 0x0003e8000c101108 */
[----:B------:R5:W-:Y:S04]  /*8160*/  STG.E.U8 desc[UR8][R24.64+0xcd], R19 ;  /* 0x0000cd1318007986 */ /* 0x000be8000c101108 */
[----:B------:R-:W-:Y:S04]  /*8170*/  STG.E.U8 desc[UR8][R24.64+0xce], R18 ;  /* 0x0000ce1218007986 */ /* 0x000fe8000c101108 */
[----:B------:R5:W-:Y:S01]  /*8180*/  STG.E.U8 desc[UR8][R24.64+0xcb], R27 ;  /* 0x0000cb1b18007986 */ /* 0x000be2000c101108 */
[----:B---3--:R-:W-:-:S02]  /*8190*/  PRMT R23, R15, 0x7773, RZ ;  /* 0x000077730f177816 */ /* 0x008fc400000000ff */
[C---:B------:R-:W-:Y:S02]  /*81a0*/  PRMT R26, R15.reuse, 0x7772, RZ ;  /* 0x000077720f1a7816 */ /* 0x040fe400000000ff */
[----:B0-----:R-:W-:Y:S01]  /*81b0*/  PRMT R16, R15, 0x7770, RZ ;  /* 0x000077700f107816 */ /* 0x001fe200000000ff */
[----:B------:R-:W-:Y:S01]  /*81c0*/  VIADD R23, R23, UR5 ;  /* 0x0000000517177c36 */ /* 0x000fe20008000000 */
[----:B------:R-:W-:Y:S01]  /*81d0*/  PRMT R15, R15, 0x7771, RZ ;  /* 0x000077710f0f7816 */ /* 0x000fe200000000ff */
[----:B------:R-:W-:Y:S01]  /*81e0*/  VIADD R26, R26, UR5 ;  /* 0x000000051a1a7c36 */ /* 0x000fe20008000000 */
[C---:B-1----:R-:W-:Y:S02]  /*81f0*/  PRMT R17, R14.reuse, 0x7772, RZ ;  /* 0x000077720e117816 */ /* 0x042fe400000000ff */
[----:B------:R0:W-:Y:S01]  /*8200*/  STG.E.U8 desc[UR8][R24.64+0xff], R23 ;  /* 0x0000ff1718007986 */ /* 0x0001e2000c101108 */
[----:B-----5:R-:W-:Y:S01]  /*8210*/  VIADD R19, R15, UR5 ;  /* 0x000000050f137c36 */ /* 0x020fe20008000000 */
[----:B------:R-:W-:-:S02]  /*8220*/  PRMT R15, R14, 0x7770, RZ ;  /* 0x000077700e0f7816 */ /* 0x000fc400000000ff */
[----:B------:R1:W-:Y:S01]  /*8230*/  STG.E.U8 desc[UR8][R24.64+0xfe], R26 ;  /* 0x0000fe1a18007986 */ /* 0x0003e2000c101108 */
[----:B------:R-:W-:Y:S02]  /*8240*/  VIADD R27, R17, UR5 ;  /* 0x00000005111b7c36 */ /* 0x000fe40008000000 */
[----:B0-----:R-:W-:Y:S01]  /*8250*/  VIADD R23, R16, UR5 ;  /* 0x0000000510177c36 */ /* 0x001fe20008000000 */
[C---:B------:R-:W-:Y:S02]  /*8260*/  PRMT R16, R14.reuse, 0x7773, RZ ;  /* 0x000077730e107816 */ /* 0x040fe400000000ff */
[----:B------:R-:W-:Y:S02]  /*8270*/  PRMT R14, R14, 0x7771, RZ ;  /* 0x000077710e0e7816 */ /* 0x000fe400000000ff */
[----:B------:R0:W-:Y:S01]  /*8280*/  STG.E.U8 desc[UR8][R24.64+0xfc], R23 ;  /* 0x0000fc1718007986 */ /* 0x0001e2000c101108 */
[----:B------:R-:W-:Y:S01]  /*8290*/  VIADD R18, R16, UR5 ;  /* 0x0000000510127c36 */ /* 0x000fe20008000000 */
[----:B-1----:R-:W-:-:S02]  /*82a0*/  IADD3 R26, PT, PT, R14, UR5, RZ ;  /* 0x000000050e1a7c10 */ /* 0x002fc4000fffe0ff */
[C---:B------:R-:W-:Y:S02]  /*82b0*/  PRMT R16, R13.reuse, 0x7773, RZ ;  /* 0x000077730d107816 */ /* 0x040fe400000000ff */
[----:B------:R-:W-:Y:S01]  /*82c0*/  PRMT R14, R13, 0x7770, RZ ;  /* 0x000077700d0e7816 */ /* 0x000fe200000000ff */
[----:B0-----:R-:W-:Y:S01]  /*82d0*/  VIADD R23, R15, UR5 ;  /* 0x000000050f177c36 */ /* 0x001fe20008000000 */
[C---:B------:R-:W-:Y:S02]  /*82e0*/  PRMT R15, R13.reuse, 0x7772, RZ ;  /* 0x000077720d0f7816 */ /* 0x040fe400000000ff */
[----:B------:R-:W-:Y:S01]  /*82f0*/  PRMT R13, R13, 0x7771, RZ ;  /* 0x000077710d0d7816 */ /* 0x000fe200000000ff */
[----:B------:R0:W-:Y:S02]  /*8300*/  STG.E.U8 desc[UR8][R24.64+0xfd], R19 ;  /* 0x0000fd1318007986 */ /* 0x0001e4000c101108 */
[----:B------:R-:W-:Y:S02]  /*8310*/  VIADD R17, R15, UR5 ;  /* 0x000000050f117c36 */ /* 0x000fe40008000000 */
[----:B------:R1:W-:Y:S01]  /*8320*/  STG.E.U8 desc[UR8][R24.64+0xfb], R18 ;  /* 0x0000fb1218007986 */ /* 0x0003e2000c101108 */
[----:B------:R-:W-:-:S03]  /*8330*/  PRMT R15, R12, 0x7773, RZ ;  /* 0x000077730c0f7816 */ /* 0x000fc600000000ff */
[----:B------:R3:W-:Y:S01]  /*8340*/  STG.E.U8 desc[UR8][R24.64+0xfa], R27 ;  /* 0x0000fa1b18007986 */ /* 0x0007e2000c101108 */
[----:B0-----:R-:W-:Y:S01]  /*8350*/  VIADD R19, R16, UR5 ;  /* 0x0000000510137c36 */ /* 0x001fe20008000000 */
[C---:B------:R-:W-:Y:S01]  /*8360*/  PRMT R16, R12.reuse, 0x7770, RZ ;  /* 0x000077700c107816 */ /* 0x040fe200000000ff */
[----:B-1----:R-:W-:Y:S01]  /*8370*/  VIADD R18, R13, UR5 ;  /* 0x000000050d127c36 */ /* 0x002fe20008000000 */
[----:B------:R-:W-:Y:S01]  /*8380*/  PRMT R13, R12, 0x7772, RZ ;  /* 0x000077720c0d7816 */ /* 0x000fe200000000ff */
[----:B---3--:R-:W-:Y:S01]  /*8390*/  VIADD R27, R14, UR5 ;  /* 0x000000050e1b7c36 */ /* 0x008fe20008000000 */
[----:B------:R-:W-:Y:S02]  /*83a0*/  PRMT R14, R12, 0x7771, RZ ;  /* 0x000077710c0e7816 */ /* 0x000fe400000000ff */
[----:B--2---:R-:W-:Y:S01]  /*83b0*/  PRMT R12, R7, 0x7773, RZ ;  /* 0x00007773070c7816 */ /* 0x004fe200000000ff */
[----:B------:R0:W-:Y:S04]  /*83c0*/  STG.E.U8 desc[UR8][R24.64+0xf6], R17 ;  /* 0x0000f61118007986 */ /* 0x0001e8000c101108 */
[----:B------:R1:W-:Y:S04]  /*83d0*/  STG.E.U8 desc[UR8][R24.64+0xf7], R19 ;  /* 0x0000f71318007986 */ /* 0x0003e8000c101108 */
[----:B------:R2:W-:Y:S01]  /*83e0*/  STG.E.U8 desc[UR8][R24.64+0xf9], R26 ;  /* 0x0000f91a18007986 */ /* 0x0005e2000c101108 */
[----:B0-----:R-:W-:-:S02]  /*83f0*/  VIADD R17, R16, UR5 ;  /* 0x0000000510117c36 */ /* 0x001fc40008000000 */
[----:B------:R-:W-:Y:S01]  /*8400*/  VIADD R16, R12, UR5 ;  /* 0x000000050c107c36 */ /* 0x000fe20008000000 */
[----:B------:R-:W-:Y:S01]  /*8410*/  PRMT R12, R7, 0x7772, RZ ;  /* 0x00007772070c7816 */ /* 0x000fe200000000ff */
[----:B-1----:R-:W-:Y:S01]  /*8420*/  VIADD R19, R13, UR5 ;  /* 0x000000050d137c36 */ /* 0x002fe20008000000 */
[C---:B------:R-:W-:Y:S01]  /*8430*/  PRMT R13, R7.reuse, 0x7771, RZ ;  /* 0x00007771070d7816 */ /* 0x040fe200000000ff */
[----:B------:R0:W-:Y:S01]  /*8440*/  STG.E.U8 desc[UR8][R24.64+0xf8], R23 ;  /* 0x0000f81718007986 */ /* 0x0001e2000c101108 */
[----:B--2---:R-:W-:Y:S02]  /*8450*/  IADD3 R26, PT, PT, R14, UR5, RZ ;  /* 0x000000050e1a7c10 */ /* 0x004fe4000fffe0ff */
[----:B------:R-:W-:Y:S01]  /*8460*/  PRMT R14, R6, 0x7773, RZ ;  /* 0x00007773060e7816 */ /* 0x000fe200000000ff */
[----:B------:R1:W-:Y:S01]  /*8470*/  STG.E.U8 desc[UR8][R24.64+0xf5], R18 ;  /* 0x0000f51218007986 */ /* 0x0003e2000c101108 */
[----:B------:R-:W-:-:S03]  /*8480*/  PRMT R7, R7, 0x7770, RZ ;  /* 0x0000777007077816 */ /* 0x000fc600000000ff */
[----:B------:R2:W-:Y:S01]  /*8490*/  STG.E.U8 desc[UR8][R24.64+0xf4], R27 ;  /* 0x0000f41b18007986 */ /* 0x0005e2000c101108 */
[----:B0-----:R-:W-:Y:S01]  /*84a0*/  VIADD R23, R15, UR5 ;  /* 0x000000050f177c36 */ /* 0x001fe20008000000 */
[----:B------:R-:W-:Y:S02]  /*84b0*/  PRMT R15, R6, 0x7772, RZ ;  /* 0x00007772060f7816 */ /* 0x000fe400000000ff */
[----:B------:R0:W-:Y:S01]  /*84c0*/  STG.E.U8 desc[UR8][R24.64+0xf2], R19 ;  /* 0x0000f21318007986 */ /* 0x0001e2000c101108 */
[----:B-1----:R-:W-:Y:S01]  /*84d0*/  VIADD R18, R12, UR5 ;  /* 0x000000050c127c36 */ /* 0x002fe20008000000 */
[C---:B------:R-:W-:Y:S02]  /*84e0*/  PRMT R12, R6.reuse, 0x7771, RZ ;  /* 0x00007771060c7816 */ /* 0x040fe400000000ff */
[----:B------:R1:W-:Y:S01]  /*84f0*/  STG.E.U8 desc[UR8][R24.64+0xf3], R23 ;  /* 0x0000f31718007986 */ /* 0x0003e2000c101108 */
[----:B--2---:R-:W-:Y:S01]  /*8500*/  VIADD R27, R13, UR5 ;  /* 0x000000050d1b7c36 */ /* 0x004fe20008000000 */
[----:B------:R-:W-:-:S02]  /*8510*/  PRMT R13, R6, 0x7770, RZ ;  /* 0x00007770060d7816 */ /* 0x000fc400000000ff */
[----:B------:R2:W-:Y:S01]  /*8520*/  STG.E.U8 desc[UR8][R24.64+0xf0], R17 ;  /* 0x0000f01118007986 */ /* 0x0005e2000c101108 */
[----:B------:R-:W-:Y:S01]  /*8530*/  PRMT R6, R4, 0x7773, RZ ;  /* 0x0000777304067816 */ /* 0x000fe200000000ff */
[----:B0-----:R-:W-:Y:S02]  /*8540*/  VIADD R19, R14, UR5 ;  /* 0x000000050e137c36 */ /* 0x001fe40008000000 */
[----:B------:R0:W-:Y:S01]  /*8550*/  STG.E.U8 desc[UR8][R24.64+0xf1], R26 ;  /* 0x0000f11a18007986 */ /* 0x0001e2000c101108 */
[----:B------:R-:W-:-:S03]  /*8560*/  PRMT R14, R5, 0x7773, RZ ;  /* 0x00007773050e7816 */ /* 0x000fc600000000ff */
[----:B------:R3:W-:Y:S01]  /*8570*/  STG.E.U8 desc[UR8][R24.64+0xdf], R16 ;  /* 0x0000df1018007986 */ /* 0x0007e2000c101108 */
[----:B-1----:R-:W-:Y:S01]  /*8580*/  VIADD R23, R7, UR5 ;  /* 0x0000000507177c36 */ /* 0x002fe20008000000 */
[----:B------:R-:W-:Y:S01]  /*8590*/  PRMT R7, R5, 0x7771, RZ ;  /* 0x0000777105077816 */ /* 0x000fe200000000ff */
[----:B--2---:R-:W-:Y:S01]  /*85a0*/  VIADD R17, R15, UR5 ;  /* 0x000000050f117c36 */ /* 0x004fe20008000000 */
[C---:B------:R-:W-:Y:S01]  /*85b0*/  PRMT R15, R5.reuse, 0x7772, RZ ;  /* 0x00007772050f7816 */ /* 0x040fe200000000ff */
[----:B------:R1:W-:Y:S01]  /*85c0*/  STG.E.U8 desc[UR8][R24.64+0xde], R18 ;  /* 0x0000de1218007986 */ /* 0x0003e2000c101108 */
[----:B0-----:R-:W-:Y:S02]  /*85d0*/  IADD3 R26, PT, PT, R12, UR5, RZ ;  /* 0x000000050c1a7c10 */ /* 0x001fe4000fffe0ff */
[----:B------:R-:W-:Y:S02]  /*85e0*/  PRMT R12, R4, 0x7772, RZ ;  /* 0x00007772040c7816 */ /* 0x000fe400000000ff */
[----:B---3--:R-:W-:-:S02]  /*85f0*/  PRMT R16, R5, 0x7770, RZ ;  /* 0x0000777005107816 */ /* 0x008fc400000000ff */
[C---:B------:R-:W-:Y:S01]  /*8600*/  PRMT R5, R4.reuse, 0x7771, RZ ;  /* 0x0000777104057816 */ /* 0x040fe200000000ff */
[----:B------:R0:W-:Y:S01]  /*8610*/  STG.E.U8 desc[UR8][R24.64+0xdd], R27 ;  /* 0x0000dd1b18007986 */ /* 0x0001e2000c101108 */
[----:B------:R-:W-:Y:S01]  /*8620*/  PRMT R4, R4, 0x7770, RZ ;  /* 0x0000777004047816 */ /* 0x000fe200000000ff */
[----:B-1----:R-:W-:Y:S02]  /*8630*/  VIADD R18, R13, UR5 ;  /* 0x000000050d127c36 */ /* 0x002fe40008000000 */
[----:B------:R-:W-:Y:S01]  /*8640*/  VIADD R13, R6, UR5 ;  /* 0x00000005060d7c36 */ /* 0x000fe20008000000 */
[C---:B----4-:R-:W-:Y:S01]  /*8650*/  PRMT R6, R11.reuse, 0x7773, RZ ;  /* 0x000077730b067816 */ /* 0x050fe200000000ff */
[----:B------:R1:W-:Y:S04]  /*8660*/  STG.E.U8 desc[UR8][R24.64+0xdb], R19 ;  /* 0x0000db1318007986 */ /* 0x0003e8000c101108 */
[----:B------:R2:W-:Y:S01]  /*8670*/  STG.E.U8 desc[UR8][R24.64+0xda], R17 ;  /* 0x0000da1118007986 */ /* 0x0005e2000c101108 */
[----:B0-----:R-:W-:Y:S01]  /*8680*/  VIADD R27, R14, UR5 ;  /* 0x000000050e1b7c36 */ /* 0x001fe20008000000 */
[----:B------:R-:W-:-:S02]  /*8690*/  PRMT R14, R11, 0x7772, RZ ;  /* 0x000077720b0e7816 */ /* 0x000fc400000000ff */
[----:B------:R0:W-:Y:S01]  /*86a0*/  STG.E.U8 desc[UR8][R24.64+0xdc], R23 ;  /* 0x0000dc1718007986 */ /* 0x0001e2000c101108 */
[----:B------:R-:W-:Y:S01]  /*86b0*/  IADD3 R5, PT, PT, R5, UR5, RZ ;  /* 0x0000000505057c10 */ /* 0x000fe2000fffe0ff */
[----:B-1----:R-:W-:Y:S02]  /*86c0*/  VIADD R19, R7, UR5 ;  /* 0x0000000507137c36 */ /* 0x002fe40008000000 */
[----:B------:R1:W-:Y:S01]  /*86d0*/  STG.E.U8 desc[UR8][R24.64+0xd8], R18 ;  /* 0x0000d81218007986 */ /* 0x0003e2000c101108 */
[----:B------:R-:W-:Y:S02]  /*86e0*/  VIADD R7, R4, UR5 ;  /* 0x0000000504077c36 */ /* 0x000fe40008000000 */
[----:B--2---:R-:W-:Y:S01]  /*86f0*/  VIADD R17, R16, UR5 ;  /* 0x0000000510117c36 */ /* 0x004fe20008000000 */
[----:B------:R2:W-:Y:S01]  /*8700*/  STG.E.U8 desc[UR8][R24.64+0xd7], R27 ;  /* 0x0000d71b18007986 */ /* 0x0005e2000c101108 */
[----:B------:R-:W-:Y:S02]  /*8710*/  VIADD R6, R6, UR5 ;  /* 0x0000000506067c36 */ /* 0x000fe40008000000 */
[----:B0-----:R-:W-:-:S02]  /*8720*/  VIADD R23, R15, UR5 ;  /* 0x000000050f177c36 */ /* 0x001fc40008000000 */
[----:B------:R-:W-:Y:S01]  /*8730*/  VIADD R15, R12, UR5 ;  /* 0x000000050c0f7c36 */ /* 0x000fe20008000000 */
[----:B------:R0:W-:Y:S01]  /*8740*/  STG.E.U8 desc[UR8][R24.64+0xd4], R17 ;  /* 0x0000d41118007986 */ /* 0x0001e2000c101108 */
[----:B-1----:R-:W-:-:S03]  /*8750*/  PRMT R18, R10, 0x7772, RZ ;  /* 0x000077720a127816 */ /* 0x002fc600000000ff */
[----:B------:R1:W-:Y:S01]  /*8760*/  STG.E.U8 desc[UR8][R24.64+0xd3], R13 ;  /* 0x0000d30d18007986 */ /* 0x0003e2000c101108 */
[C---:B------:R-:W-:Y:S01]  /*8770*/  PRMT R16, R11.reuse, 0x7770, RZ ;  /* 0x000077700b107816 */ /* 0x040fe200000000ff */
[----:B--2---:R-:W-:Y:S01]  /*8780*/  VIADD R27, R14, UR5 ;  /* 0x000000050e1b7c36 */ /* 0x004fe20008000000 */
[----:B------:R-:W-:Y:S01]  /*8790*/  PRMT R14, R11, 0x7771, RZ ;  /* 0x000077710b0e7816 */ /* 0x000fe200000000ff */
[----:B------:R2:W-:Y:S01]  /*87a0*/  STG.E.U8 desc[UR8][R24.64+0xd0], R7 ;  /* 0x0000d00718007986 */ /* 0x0005e2000c101108 */
[C---:B------:R-:W-:Y:S02]  /*87b0*/  PRMT R11, R10.reuse, 0x7771, RZ ;  /* 0x000077710a0b7816 */ /* 0x040fe400000000ff */
[C---:B------:R-:W-:Y:S01]  /*87c0*/  PRMT R12, R9.reuse, 0x7773, RZ ;  /* 0x00007773090c7816 */ /* 0x040fe200000000ff */
[----:B------:R3:W-:Y:S01]  /*87d0*/  STG.E.U8 desc[UR8][R24.64+0xd2], R15 ;  /* 0x0000d20f18007986 */ /* 0x0007e2000c101108 */
[C---:B0-----:R-:W-:Y:S02]  /*87e0*/  PRMT R17, R10.reuse, 0x7773, RZ ;  /* 0x000077730a117816 */ /* 0x041fe400000000ff */
[----:B-1----:R-:W-:Y:S01]  /*87f0*/  PRMT R13, R10, 0x7770, RZ ;  /* 0x000077700a0d7816 */ /* 0x002fe200000000ff */
[----:B------:R0:W-:Y:S01]  /*8800*/  STG.E.U8 desc[UR8][R24.64+0xd1], R5 ;  /* 0x0000d10518007986 */ /* 0x0001e2000c101108 */
[----:B------:R-:W-:-:S02]  /*8810*/  PRMT R10, R9, 0x7772, RZ ;  /* 0x00007772090a7816 */ /* 0x000fc400000000ff */
[C---:B--2---:R-:W-:Y:S01]  /*8820*/  PRMT R7, R9.reuse, 0x7771, RZ ;  /* 0x0000777109077816 */ /* 0x044fe200000000ff */
[----:B------:R1:W-:Y:S01]  /*8830*/  STG.E.U8 desc[UR8][R24.64+0xef], R6 ;  /* 0x0000ef0618007986 */ /* 0x0003e2000c101108 */
[----:B------:R-:W-:Y:S01]  /*8840*/  PRMT R9, R9, 0x7770, RZ ;  /* 0x0000777009097816 */ /* 0x000fe200000000ff */
[----:B---3--:R-:W-:Y:S01]  /*8850*/  VIADD R15, R18, UR5 ;  /* 0x00000005120f7c36 */ /* 0x008fe20008000000 */
[C---:B------:R-:W-:Y:S01]  /*8860*/  PRMT R4, R8.reuse, 0x7771, RZ ;  /* 0x0000777108047816 */ /* 0x040fe200000000ff */
[----:B------:R2:W-:Y:S01]  /*8870*/  STG.E.U8 desc[UR8][R24.64+0xd6], R23 ;  /* 0x0000d61718007986 */ /* 0x0005e2000c101108 */
[----:B0-----:R-:W-:-:S03]  /*8880*/  PRMT R5, R8, 0x7772, RZ ;  /* 0x0000777208057816 */ /* 0x001fc600000000ff */
[----:B------:R0:W-:Y:S01]  /*8890*/  STG.E.U8 desc[UR8][R24.64+0xd9], R26 ;  /* 0x0000d91a18007986 */ /* 0x0001e2000c101108 */
[C---:B-1----:R-:W-:Y:S02]  /*88a0*/  PRMT R6, R8.reuse, 0x7773, RZ ;  /* 0x0000777308067816 */ /* 0x042fe400000000ff */
[----:B------:R-:W-:Y:S01]  /*88b0*/  PRMT R8, R8, 0x7770, RZ ;  /* 0x0000777008087816 */ /* 0x000fe200000000ff */
[----:B------:R1:W-:Y:S01]  /*88c0*/  STG.E.U8 desc[UR8][R24.64+0xee], R27 ;  /* 0x0000ee1b18007986 */ /* 0x0003e2000c101108 */
[----:B--2---:R-:W-:-:S03]  /*88d0*/  VIADD R23, R13, UR5 ;  /* 0x000000050d177c36 */ /* 0x004fc60008000000 */
[----:B------:R2:W-:Y:S01]  /*88e0*/  STG.E.U8 desc[UR8][R24.64+0xea], R15 ;  /* 0x0000ea0f18007986 */ /* 0x0005e2000c101108 */
[----:B------:R-:W-:Y:S02]  /*88f0*/  VIADD R13, R9, UR5 ;  /* 0x00000005090d7c36 */ /* 0x000fe40008000000 */
[----:B0-----:R-:W-:Y:S01]  /*8900*/  VIADD R26, R14, UR5 ;  /* 0x000000050e1a7c36 */ /* 0x001fe20008000000 */
[----:B------:R0:W-:Y:S01]  /*8910*/  STG.E.U8 desc[UR8][R24.64+0xd5], R19 ;  /* 0x0000d51318007986 */ /* 0x0001e2000c101108 */
[----:B------:R-:W-:Y:S02]  /*8920*/  VIADD R14, R17, UR5 ;  /* 0x00000005110e7c36 */ /* 0x000fe40008000000 */
[----:B------:R-:W-:Y:S01]  /*8930*/  VIADD R9, R5, UR5 ;  /* 0x0000000505097c36 */ /* 0x000fe20008000000 */
[----:B-1----:R-:W-:Y:S01]  /*8940*/  IADD3 R27, PT, PT, R11, UR5, RZ ;  /* 0x000000050b1b7c10 */ /* 0x002fe2000fffe0ff */
[----:B------:R-:W-:Y:S02]  /*8950*/  VIADD R16, R16, UR5 ;  /* 0x0000000510107c36 */ /* 0x000fe40008000000 */
[----:B------:R-:W-:-:S02]  /*8960*/  VIADD R17, R10, UR5 ;  /* 0x000000050a117c36 */ /* 0x000fc40008000000 */
[----:B--2---:R-:W-:Y:S01]  /*8970*/  VIADD R15, R7, UR5 ;  /* 0x00000005070f7c36 */ /* 0x004fe20008000000 */
[----:B------:R-:W-:Y:S01]  /*8980*/  IADD3 R7, PT, PT, R4, UR5, RZ ;  /* 0x0000000504077c10 */ /* 0x000fe2000fffe0ff */
[----:B------:R-:W-:Y:S02]  /*8990*/  VIADD R11, R6, UR5 ;  /* 0x00000005060b7c36 */ /* 0x000fe40008000000 */
[----:B0-----:R-:W-:Y:S02]  /*89a0*/  VIADD R19, R12, UR5 ;  /* 0x000000050c137c36 */ /* 0x001fe40008000000 */
[----:B------:R-:W-:Y:S01]  /*89b0*/  VIADD R5, R8, UR5 ;  /* 0x0000000508057c36 */ /* 0x000fe20008000000 */
        /* <DEDUP_REMOVED lines=14> */
.L_x_20:
[----:B------:R-:W-:Y:S05]  /*8aa0*/  BSYNC.RECONVERGENT B0 ;  /* 0x0000000000007941 */ /* 0x000fea0003800200 */
.L_x_19:
[----:B------:R-:W0:Y:S01]  /*8ab0*/  LDCU UR4, c[0x0][0x380] ;  /* 0x00007000ff0477ac */ /* 0x000e220008000800 */
[----:B------:R-:W-:Y:S01]  /*8ac0*/  IMAD.MOV.U32 R4, RZ, RZ, RZ ;  /* 0x000000ffff047224 */ /* 0x000fe200078e00ff */
[----:B------:R-:W-:Y:S01]  /*8ad0*/  UISETP.GE.U32.AND UP0, UPT, UR6, 0x8, UPT ;  /* 0x000000080600788c */ /* 0x000fe2000bf06070 */
[----:B0-----:R-:W-:-:S08]  /*8ae0*/  IMAD.U32 R11, RZ, RZ, UR4 ;  /* 0x00000004ff0b7e24 */ /* 0x001fd0000f8e00ff */
[----:B------:R-:W-:Y:S05]  /*8af0*/  BRA.U !UP0, `(.L_x_21) ;  /* 0x00000009089c7547 */ /* 0x000fea000b800000 */
[----:B------:R-:W-:Y:S01]  /*8b00*/  IABS R8, R22 ;  /* 0x0000001600087213 */ /* 0x000fe20000000000 */
[----:B------:R-:W-:Y:S02]  /*8b10*/  IMAD.MOV.U32 R4, RZ, RZ, RZ ;  /* 0x000000ffff047224 */ /* 0x000fe400078e00ff */
[----:B------:R-:W-:Y:S01]  /*8b20*/  IMAD.U32 R11, RZ, RZ, UR4 ;  /* 0x00000004ff0b7e24 */ /* 0x000fe2000f8e00ff */
[----:B------:R-:W0:Y:S08]  /*8b30*/  I2F.RP R5, R8 ;  /* 0x0000000800057306 */ /* 0x000e300000209400 */
[----:B0-----:R-:W0:Y:S02]  /*8b40*/  MUFU.RCP R5, R5 ;  /* 0x0000000500057308 */ /* 0x001e240000001000 */
[----:B0-----:R-:W-:-:S06]  /*8b50*/  VIADD R6, R5, 0xffffffe ;  /* 0x0ffffffe05067836 */ /* 0x001fcc0000000000 */
[----:B------:R0:W1:Y:S02]  /*8b60*/  F2I.FTZ.U32.TRUNC.NTZ R7, R6 ;  /* 0x0000000600077305 */ /* 0x000064000021f000 */
[----:B0-----:R-:W-:Y:S02]  /*8b70*/  IMAD.MOV.U32 R6, RZ, RZ, RZ ;  /* 0x000000ffff067224 */ /* 0x001fe400078e00ff */
[----:B-1----:R-:W-:-:S04]  /*8b80*/  IMAD.MOV R9, RZ, RZ, -R7 ;  /* 0x000000ffff097224 */ /* 0x002fc800078e0a07 */
[----:B------:R-:W-:-:S04]  /*8b90*/  IMAD R9, R9, R8, RZ ;  /* 0x0000000809097224 */ /* 0x000fc800078e02ff */
[----:B------:R-:W-:-:S07]  /*8ba0*/  IMAD.HI.U32 R9, R7, R9, R6 ;  /* 0x0000000907097227 */ /* 0x000fce00078e0006 */
.L_x_22:
[----:B0-----:R-:W-:-:S05]  /*8bb0*/  IADD3 R10, PT, PT, R1, R4, RZ ;  /* 0x00000004010a7210 */ /* 0x001fca0007ffe0ff */
[----:B------:R-:W2:Y:S01]  /*8bc0*/  LDL.64 R6, [R10] ;  /* 0x000000000a067983 */ /* 0x000ea20000100a00 */
[----:B------:R-:W-:Y:S01]  /*8bd0*/  IABS R5, R22 ;  /* 0x0000001600057213 */ /* 0x000fe20000000000 */
[----:B------:R-:W-:-:S04]  /*8be0*/  VIADD R4, R4, 0x8 ;  /* 0x0000000804047836 */ /* 0x000fc80000000000 */
[----:B------:R-:W-:Y:S01]  /*8bf0*/  IMAD.MOV R5, RZ, RZ, -R5 ;  /* 0x000000ffff057224 */ /* 0x000fe200078e0a05 */
[C---:B--2---:R-:W-:Y:S02]  /*8c00*/  PRMT R12, R6.reuse, 0x7770, RZ ;  /* 0x00007770060c7816 */ /* 0x044fe400000000ff */
[C---:B------:R-:W-:Y:S02]  /*8c10*/  PRMT R17, R6.reuse, 0x7771, RZ ;  /* 0x0000777106117816 */ /* 0x040fe400000000ff */
[----:B------:R-:W-:Y:S01]  /*8c20*/  PRMT R19, R6, 0x7772, RZ ;  /* 0x0000777206137816 */ /* 0x000fe200000000ff */
[----:B------:R-:W-:Y:S01]  /*8c30*/  IMAD.IADD R23, R12, 0x1, R11 ;  /* 0x000000010c177824 */ /* 0x000fe200078e020b */
[----:B------:R-:W-:Y:S02]  /*8c40*/  IABS R12, R22 ;  /* 0x00000016000c7213 */ /* 0x000fe40000000000 */
[----:B------:R-:W-:Y:S02]  /*8c50*/  PRMT R15, R6, 0x7773, RZ ;  /* 0x00007773060f7816 */ /* 0x000fe400000000ff */
[----:B------:R-:W-:Y:S01]  /*8c60*/  IABS R16, R23 ;  /* 0x0000001700107213 */ /* 0x000fe20000000000 */
[----:B------:R-:W0:Y:S04]  /*8c70*/  I2F.RP R11, R12 ;  /* 0x0000000c000b7306 */ /* 0x000e280000209400 */
[----:B------:R-:W-:-:S04]  /*8c80*/  IMAD.HI.U32 R14, R9, R16, RZ ;  /* 0x00000010090e7227 */ /* 0x000fc800078e00ff */
[----:B------:R-:W-:-:S05]  /*8c90*/  IMAD R9, R14, R5, R16 ;  /* 0x000000050e097224 */ /* 0x000fca00078e0210 */
[----:B------:R-:W-:Y:S01]  /*8ca0*/  ISETP.GT.U32.AND P1, PT, R8, R9, PT ;  /* 0x000000090800720c */ /* 0x000fe20003f24070 */
[----:B0-----:R-:W0:-:S12]  /*8cb0*/  MUFU.RCP R11, R11 ;  /* 0x0000000b000b7308 */ /* 0x001e180000001000 */
[----:B------:R-:W-:Y:S02]  /*8cc0*/  @!P1 IMAD.IADD R9, R9, 0x1, -R12 ;  /* 0x0000000109099824 */ /* 0x000fe400078e0a0c */
[----:B------:R-:W-:-:S03]  /*8cd0*/  @!P1 VIADD R14, R14, 0x1 ;  /* 0x000000010e0e9836 */ /* 0x000fc60000000000 */
[----:B------:R-:W-:Y:S01]  /*8ce0*/  ISETP.GE.U32.AND P0, PT, R9, R8, PT ;  /* 0x000000080900720c */ /* 0x000fe20003f06070 */
[----:B0-----:R-:W-:Y:S01]  /*8cf0*/  VIADD R9, R11, 0xffffffe ;  /* 0x0ffffffe0b097836 */ /* 0x001fe20000000000 */
[-C--:B------:R-:W-:Y:S02]  /*8d00*/  LOP3.LUT R8, R23, R22.reuse, RZ, 0x3c, !PT ;  /* 0x0000001617087212 */ /* 0x080fe400078e3cff */
[----:B------:R-:W-:Y:S02]  /*8d10*/  LOP3.LUT R11, RZ, R22, RZ, 0x33, !PT ;  /* 0x00000016ff0b7212 */ /* 0x000fe400078e33ff */
[----:B------:R-:W-:Y:S01]  /*8d20*/  ISETP.GE.AND P2, PT, R8, RZ, PT ;  /* 0x000000ff0800720c */ /* 0x000fe20003f46270 */
[----:B------:R-:W0:Y:S01]  /*8d30*/  F2I.FTZ.U32.TRUNC.NTZ R9, R9 ;  /* 0x0000000900097305 */ /* 0x000e22000021f000 */
[----:B------:R-:W-:-:S05]  /*8d40*/  IMAD.MOV.U32 R8, RZ, RZ, RZ ;  /* 0x000000ffff087224 */ /* 0x000fca00078e00ff */
[----:B------:R-:W-:Y:S01]  /*8d50*/  @P0 VIADD R14, R14, 0x1 ;  /* 0x000000010e0e0836 */ /* 0x000fe20000000000 */
[----:B------:R-:W-:-:S05]  /*8d60*/  ISETP.NE.AND P0, PT, R22, RZ, PT ;  /* 0x000000ff1600720c */ /* 0x000fca0003f05270 */
[----:B------:R-:W-:Y:S01]  /*8d70*/  @!P2 IMAD.MOV R14, RZ, RZ, -R14 ;  /* 0x000000ffff0ea224 */ /* 0x000fe200078e0a0e */
[----:B0-----:R-:W-:-:S04]  /*8d80*/  IADD3 R13, PT, PT, RZ, -R9, RZ ;  /* 0x80000009ff0d7210 */ /* 0x001fc80007ffe0ff */
[----:B------:R-:W-:Y:S01]  /*8d90*/  SEL R16, R11, R14, !P0 ;  /* 0x0000000e0b107207 */ /* 0x000fe20004000000 */
[----:B------:R-:W-:-:S04]  /*8da0*/  IMAD R13, R13, R12, RZ ;  /* 0x0000000c0d0d7224 */ /* 0x000fc800078e02ff */
[----:B------:R-:W-:Y:S02]  /*8db0*/  IMAD.IADD R17, R16, 0x1, R17 ;  /* 0x0000000110117824 */ /* 0x000fe400078e0211 */
[----:B------:R-:W-:-:S03]  /*8dc0*/  IMAD.HI.U32 R9, R9, R13, R8 ;  /* 0x0000000d09097227 */ /* 0x000fc600078e0008 */
[----:B------:R-:W-:-:S05]  /*8dd0*/  IABS R14, R17 ;  /* 0x00000011000e7213 */ /* 0x000fca0000000000 */
[----:B------:R-:W-:-:S04]  /*8de0*/  IMAD.MOV.U32 R8, RZ, RZ, R14 ;  /* 0x000000ffff087224 */ /* 0x000fc800078e000e */
[----:B------:R-:W-:-:S04]  /*8df0*/  IMAD.HI.U32 R14, R9, R8, RZ ;  /* 0x00000008090e7227 */ /* 0x000fc800078e00ff */
[----:B------:R-:W-:Y:S02]  /*8e00*/  IMAD R13, R14, R5, R8 ;  /* 0x000000050e0d7224 */ /* 0x000fe400078e0208 */
[----:B------:R-:W-:-:S05]  /*8e10*/  IMAD.MOV.U32 R8, RZ, RZ, R12 ;  /* 0x000000ffff087224 */ /* 0x000fca00078e000c */
        /* <DEDUP_REMOVED lines=9> */
[----:B------:R-:W-:Y:S02]  /*8eb0*/  IMAD.IADD R19, R18, 0x1, R19 ;  /* 0x0000000112137824 */ /* 0x000fe400078e0213 */
[----:B------:R-:W-:-:S03]  /*8ec0*/  IMAD.MOV R18, RZ, RZ, -R18 ;  /* 0x000000ffff127224 */ /* 0x000fc600078e0a12 */
[----:B------:R-:W-:Y:S01]  /*8ed0*/  IABS R24, R19 ;  /* 0x0000001300187213 */ /* 0x000fe20000000000 */
[----:B------:R-:W-:-:S04]  /*8ee0*/  IMAD R17, R22, R18, R17 ;  /* 0x0000001216117224 */ /* 0x000fc800078e0211 */
        /* <DEDUP_REMOVED lines=18> */
[----:B------:R-:W-:Y:S01]  /*9010*/  @!P2 IMAD.IADD R13, R13, 0x1, -R12 ;  /* 0x000000010d0da824 */ /* 0x000fe200078e0a0c */
[----:B------:R-:W-:-:S04]  /*9020*/  @!P2 IADD3 R6, PT, PT, R6, 0x1, RZ ;  /* 0x000000010606a810 */ /* 0x000fc80007ffe0ff */
[----:B------:R-:W-:Y:S02]  /*9030*/  ISETP.GE.U32.AND P1, PT, R13, R8, PT ;  /* 0x000000080d00720c */ /* 0x000fe40003f26070 */
[----:B------:R-:W-:-:S04]  /*9040*/  LOP3.LUT R13, R15, R22, RZ, 0x3c, !PT ;  /* 0x000000160f0d7212 */ /* 0x000fc800078e3cff */
[----:B------:R-:W-:Y:S02]  /*9050*/  ISETP.GE.AND P3, PT, R13, RZ, PT ;  /* 0x000000ff0d00720c */ /* 0x000fe40003f66270 */
[----:B------:R-:W-:-:S05]  /*9060*/  PRMT R13, R7, 0x7770, RZ ;  /* 0x00007770070d7816 */ /* 0x000fca00000000ff */
[----:B------:R-:W-:-:S06]  /*9070*/  @P1 VIADD R6, R6, 0x1 ;  /* 0x0000000106061836 */ /* 0x000fcc0000000000 */
[----:B------:R-:W-:-:S05]  /*9080*/  @!P3 IMAD.MOV R6, RZ, RZ, -R6 ;  /* 0x000000ffff06b224 */ /* 0x000fca00078e0a06 */
[----:B------:R-:W-:Y:S01]  /*9090*/  SEL R14, R11, R6, !P0 ;  /* 0x000000060b0e7207 */ /* 0x000fe20004000000 */
[----:B------:R-:W-:-:S04]  /*90a0*/  IMAD.MOV R6, RZ, RZ, -R16 ;  /* 0x000000ffff067224 */ /* 0x000fc800078e0a10 */
[C---:B------:R-:W-:Y:S01]  /*90b0*/  IMAD.IADD R13, R14.reuse, 0x1, R13 ;  /* 0x000000010e0d7824 */ /* 0x040fe200078e020d */
[----:B------:R-:W-:Y:S01]  /*90c0*/  IADD3 R14, PT, PT, -R14, RZ, RZ ;  /* 0x000000ff0e0e7210 */ /* 0x000fe20007ffe1ff */
[----:B------:R-:W-:-:S03]  /*90d0*/  IMAD R6, R22, R6, R23 ;  /* 0x0000000616067224 */ /* 0x000fc600078e0217 */
[----:B------:R-:W-:Y:S01]  /*90e0*/  IABS R26, R13 ;  /* 0x0000000d001a7213 */ /* 0x000fe20000000000 */
[----:B------:R-:W-:Y:S01]  /*90f0*/  IMAD R14, R22, R14, R15 ;  /* 0x0000000e160e7224 */ /* 0x000fe200078e020f */
[----:B------:R-:W-:-:S03]  /*9100*/  PRMT R17, R6, 0x3340, R17 ;  /* 0x0000334006117816 */ /* 0x000fc60000000011 */
[----:B------:R-:W-:Y:S01]  /*9110*/  IMAD.HI.U32 R16, R9, R26, RZ ;  /* 0x0000001a09107227 */ /* 0x000fe200078e00ff */
[----:B------:R-:W-:-:S03]  /*9120*/  PRMT R6, R19, 0x3340, R14 ;  /* 0x0000334013067816 */ /* 0x000fc6000000000e */
[----:B------:R-:W-:Y:S01]  /*9130*/  IMAD R23, R16, R5, R26 ;  /* 0x0000000510177224 */ /* 0x000fe200078e021a */
[----:B------:R-:W-:-:S04]  /*9140*/  PRMT R6, R17, 0x5410, R6 ;  /* 0x0000541011067816 */ /* 0x000fc80000000006 */
[----:B------:R-:W-:-:S13]  /*9150*/  ISETP.GT.U32.AND P2, PT, R8, R23, PT ;  /* 0x000000170800720c */ /* 0x000fda0003f44070 */
[----:B------:R-:W-:Y:S02]  /*9160*/  @!P2 IMAD.IADD R23, R23, 0x1, -R12 ;  /* 0x000000011717a824 */ /* 0x000fe400078e0a0c */
[----:B------:R-:W-:-:S03]  /*9170*/  @!P2 VIADD R16, R16, 0x1 ;  /* 0x000000011010a836 */ /* 0x000fc60000000000 */
[----:B------:R-:W-:Y:S02]  /*9180*/  ISETP.GE.U32.AND P1, PT, R23, R8, PT ;  /* 0x000000081700720c */ /* 0x000fe40003f26070 */
[----:B------:R-:W-:-:S04]  /*9190*/  LOP3.LUT R23, R13, R22, RZ, 0x3c, !PT ;  /* 0x000000160d177212 */ /* 0x000fc800078e3cff */
[----:B------:R-:W-:Y:S02]  /*91a0*/  ISETP.GE.AND P3, PT, R23, RZ, PT ;  /* 0x000000ff1700720c */ /* 0x000fe40003f66270 */
[----:B------:R-:W-:-:S05]  /*91b0*/  PRMT R23, R7, 0x7771, RZ ;  /* 0x0000777107177816 */ /* 0x000fca00000000ff */
[----:B------:R-:W-:-:S06]  /*91c0*/  @P1 VIADD R16, R16, 0x1 ;  /* 0x0000000110101836 */ /* 0x000fcc0000000000 */
[----:B------:R-:W-:-:S04]  /*91d0*/  @!P3 IADD3 R16, PT, PT, -R16, RZ, RZ ;  /* 0x000000ff1010b210 */ /* 0x000fc80007ffe1ff */
[----:B------:R-:W-:-:S05]  /*91e0*/  SEL R16, R11, R16, !P0 ;  /* 0x000000100b107207 */ /* 0x000fca0004000000 */
[----:B------:R-:W-:Y:S02]  /*91f0*/  IMAD.IADD R23, R16, 0x1, R23 ;  /* 0x0000000110177824 */ /* 0x000fe400078e0217 */
[----:B------:R-:W-:-:S03]  /*9200*/  IMAD.MOV R16, RZ, RZ, -R16 ;  /* 0x000000ffff107224 */ /* 0x000fc600078e0a10 */
[----:B------:R-:W-:Y:S01]  /*9210*/  IABS R26, R23 ;  /* 0x00000017001a7213 */ /* 0x000fe20000000000 */
[----:B------:R-:W-:Y:S01]  /*9220*/  IMAD R13, R22, R16, R13 ;  /* 0x00000010160d7224 */ /* 0x000fe200078e020d */
[----:B------:R-:W-:-:S03]  /*9230*/  LOP3.LUT R24, R23, R22, RZ, 0x3c, !PT ;  /* 0x0000001617187212 */ /* 0x000fc600078e3cff */
[----:B------:R-:W-:Y:S01]  /*9240*/  IMAD.HI.U32 R18, R9, R26, RZ ;  /* 0x0000001a09127227 */ /* 0x000fe200078e00ff */
[----:B------:R-:W-:-:S03]  /*9250*/  ISETP.GE.AND P3, PT, R24, RZ, PT ;  /* 0x000000ff1800720c */ /* 0x000fc60003f66270 */
[----:B------:R-:W-:-:S05]  /*9260*/  IMAD R25, R18, R5, R26 ;  /* 0x0000000512197224 */ /* 0x000fca00078e021a */
[----:B------:R-:W-:-:S13]  /*9270*/  ISETP.GT.U32.AND P2, PT, R8, R25, PT ;  /* 0x000000190800720c */ /* 0x000fda0003f44070 */
[----:B------:R-:W-:Y:S02]  /*9280*/  @!P2 IMAD.IADD R25, R25, 0x1, -R12 ;  /* 0x000000011919a824 */ /* 0x000fe400078e0a0c */
[----:B------:R-:W-:-:S03]  /*9290*/  @!P2 VIADD R18, R18, 0x1 ;  /* 0x000000011212a836 */ /* 0x000fc60000000000 */
[----:B------:R-:W-:Y:S02]  /*92a0*/  ISETP.GE.U32.AND P1, PT, R25, R8, PT ;  /* 0x000000081900720c */ /* 0x000fe40003f26070 */
[----:B------:R-:W-:-:S11]  /*92b0*/  PRMT R25, R7, 0x7772, RZ ;  /* 0x0000777207197816 */ /* 0x000fd600000000ff */
[----:B------:R-:W-:-:S04]  /*92c0*/  @P1 VIADD R18, R18, 0x1 ;  /* 0x0000000112121836 */ /* 0x000fc80000000000 */
        /* <DEDUP_REMOVED lines=15> */
[----:B------:R-:W-:Y:S02]  /*93c0*/  SEL R7, R11, R16, !P0 ;  /* 0x000000100b077207 */ /* 0x000fe40004000000 */
[----:B------:R-:W-:-:S03]  /*93d0*/  IADD3 R16, PT, PT, -R18, RZ, RZ ;  /* 0x000000ff12107210 */ /* 0x000fc60007ffe1ff */
[----:B------:R-:W-:Y:S02]  /*93e0*/  IMAD.IADD R15, R7, 0x1, R24 ;  /* 0x00000001070f7824 */ /* 0x000fe400078e0218 */
[----:B------:R-:W-:Y:S02]  /*93f0*/  IMAD.MOV R7, RZ, RZ, -R7 ;  /* 0x000000ffff077224 */ /* 0x000fe400078e0a07 */
[----:B------:R-:W-:Y:S01]  /*9400*/  IMAD R16, R22, R16, R23 ;  /* 0x0000001016107224 */ /* 0x000fe200078e0217 */
[----:B------:R-:W-:-:S05]  /*9410*/  IABS R24, R15 ;  /* 0x0000000f00187213 */ /* 0x000fca0000000000 */
[----:B------:R-:W-:-:S04]  /*9420*/  IMAD.HI.U32 R18, R9, R24, RZ ;  /* 0x0000001809127227 */ /* 0x000fc800078e00ff */
[----:B------:R-:W-:-:S05]  /*9430*/  IMAD R5, R18, R5, R24 ;  /* 0x0000000512057224 */ /* 0x000fca00078e0218 */
[----:B------:R-:W-:-:S13]  /*9440*/  ISETP.GT.U32.AND P2, PT, R8, R5, PT ;  /* 0x000000050800720c */ /* 0x000fda0003f44070 */
[----:B------:R-:W-:Y:S02]  /*9450*/  @!P2 IMAD.IADD R5, R5, 0x1, -R12 ;  /* 0x000000010505a824 */ /* 0x000fe400078e0a0c */
[----:B------:R-:W-:Y:S02]  /*9460*/  @!P2 VIADD R18, R18, 0x1 ;  /* 0x000000011212a836 */ /* 0x000fe40000000000 */
[----:B------:R-:W-:Y:S01]  /*9470*/  IMAD R12, R22, R7, R25 ;  /* 0x00000007160c7224 */ /* 0x000fe200078e0219 */
[----:B------:R-:W-:Y:S02]  /*9480*/  ISETP.GE.U32.AND P1, PT, R5, R8, PT ;  /* 0x000000080500720c */ /* 0x000fe40003f26070 */
[----:B------:R-:W-:Y:S02]  /*9490*/  LOP3.LUT R5, R15, R22, RZ, 0x3c, !PT ;  /* 0x000000160f057212 */ /* 0x000fe400078e3cff */
[----:B------:R-:W-:Y:S02]  /*94a0*/  PRMT R7, R13, 0x3340, R16 ;  /* 0x000033400d077816 */ /* 0x000fe40000000010 */
[----:B------:R-:W-:-:S07]  /*94b0*/  ISETP.GE.AND P3, PT, R5, RZ, PT ;  /* 0x000000ff0500720c */ /* 0x000fce0003f66270 */
[----:B------:R-:W-:-:S06]  /*94c0*/  @P1 VIADD R18, R18, 0x1 ;  /* 0x0000000112121836 */ /* 0x000fcc0000000000 */
        /* <DEDUP_REMOVED lines=9> */
[----:B------:R-:W-:-:S07]  /*9560*/  MOV R4, R2 ;  /* 0x0000000200047202 */ /* 0x000fce0000000f00 */
.L_x_21:
[----:B------:R-:W-:-:S13]  /*9570*/  ISETP.NE.AND P0, PT, R3, RZ, PT ;  /* 0x000000ff0300720c */ /* 0x000fda0003f05270 */
[----:B------:R-:W-:Y:S05]  /*9580*/  @!P0 BRA `(.L_x_23) ;  /* 0x0000000800b08947 */ /* 0x000fea0003800000 */
[----:B------:R-:W-:Y:S01]  /*9590*/  VIADD R5, R3, 0xffffffff ;  /* 0xffffffff03057836 */ /* 0x000fe20000000000 */
[----:B------:R-:W-:-:S04]  /*95a0*/  ISETP.NE.AND P0, PT, R0, RZ, PT ;  /* 0x000000ff0000720c */ /* 0x000fc80003f05270 */
[----:B------:R-:W-:-:S13]  /*95b0*/  ISETP.GE.U32.AND P1, PT, R5, 0x3, PT ;  /* 0x000000030500780c */ /* 0x000fda0003f26070 */
[----:B------:R-:W-:Y:S05]  /*95c0*/  @!P1 BRA `(.L_x_24) ;  /* 0x0000000400509947 */ /* 0x000fea0003800000 */
[----:B------:R-:W-:-:S05]  /*95d0*/  IMAD.IADD R5, R1, 0x1, R4 ;  /* 0x0000000101057824 */ /* 0x000fca00078e0204 */
[----:B0-----:R-:W2:Y:S04]  /*95e0*/  LDL.U8 R6, [R5] ;  /* 0x0000000005067983 */ /* 0x001ea80000100000 */
[----:B------:R-:W3:Y:S04]  /*95f0*/  LDL.U8 R14, [R5+0x1] ;  /* 0x00000100050e7983 */ /* 0x000ee80000100000 */
[----:B------:R-:W4:Y:S04]  /*9600*/  LDL.U8 R12, [R5+0x2] ;  /* 0x00000200050c7983 */ /* 0x000f280000100000 */
[----:B------:R-:W5:Y:S01]  /*9610*/  LDL.U8 R10, [R5+0x3] ;  /* 0x00000300050a7983 */ /* 0x000f620000100000 */
[----:B------:R-:W-:-:S02]  /*9620*/  IABS R8, R22 ;  /* 0x0000001600087213 */ /* 0x000fc40000000000 */
[----:B------:R-:W-:Y:S02]  /*9630*/  IADD3 R4, PT, PT, R4, 0x4, RZ ;  /* 0x0000000404047810 */ /* 0x000fe40007ffe0ff */
[----:B------:R-:W0:Y:S08]  /*9640*/  I2F.RP R13, R8 ;  /* 0x00000008000d7306 */ /* 0x000e300000209400 */
[----:B0-----:R-:W0:Y:S02]  /*9650*/  MUFU.RCP R13, R13 ;  /* 0x0000000d000d7308 */ /* 0x001e240000001000 */
[----:B0-----:R-:W-:-:S06]  /*9660*/  VIADD R15, R13, 0xffffffe ;  /* 0x0ffffffe0d0f7836 */ /* 0x001fcc0000000000 */
[----:B------:R-:W0:Y:S02]  /*9670*/  F2I.FTZ.U32.TRUNC.NTZ R7, R15 ;  /* 0x0000000f00077305 */ /* 0x000e24000021f000 */
[----:B0-----:R-:W-:Y:S02]  /*9680*/  IMAD.MOV R17, RZ, RZ, -R7 ;  /* 0x000000ffff117224 */ /* 0x001fe400078e0a07 */
[----:B--2---:R-:W-:Y:S02]  /*9690*/  IMAD.IADD R9, R11, 0x1, R6 ;  /* 0x000000010b097824 */ /* 0x004fe400078e0206 */
[----:B------:R-:W-:Y:S01]  /*96a0*/  IMAD R11, R17, R8, RZ ;  /* 0x00000008110b7224 */ /* 0x000fe200078e02ff */
[----:B------:R-:W-:Y:S01]  /*96b0*/  IABS R17, R22 ;  /* 0x0000001600117213 */ /* 0x000fe20000000000 */
[----:B------:R-:W-:Y:S01]  /*96c0*/  IMAD.MOV.U32 R6, RZ, RZ, RZ ;  /* 0x000000ffff067224 */ /* 0x000fe200078e00ff */
[----:B------:R-:W-:-:S03]  /*96d0*/  IABS R16, R9 ;  /* 0x0000000900107213 */ /* 0x000fc60000000000 */
[----:B------:R-:W-:-:S04]  /*96e0*/  IMAD.HI.U32 R7, R7, R11, R6 ;  /* 0x0000000b07077227 */ /* 0x000fc800078e0006 */
[----:B------:R-:W-:Y:S02]  /*96f0*/  IMAD.MOV R6, RZ, RZ, -R17 ;  /* 0x000000ffff067224 */ /* 0x000fe400078e0a11 */
[----:B------:R-:W-:-:S04]  /*9700*/  IMAD.HI.U32 R11, R7, R16, RZ ;  /* 0x00000010070b7227 */ /* 0x000fc800078e00ff */
[----:B------:R-:W-:-:S05]  /*9710*/  IMAD R13, R11, R6, R16 ;  /* 0x000000060b0d7224 */ /* 0x000fca00078e0210 */
[----:B------:R-:W-:-:S13]  /*9720*/  ISETP.GT.U32.AND P2, PT, R8, R13, PT ;  /* 0x0000000d0800720c */ /* 0x000fda0003f44070 */
[----:B------:R-:W-:Y:S01]  /*9730*/  @!P2 IADD3 R13, PT, PT, R13, -R8, RZ ;  /* 0x800000080d0da210 */ /* 0x000fe20007ffe0ff */
[----:B------:R-:W-:-:S03]  /*9740*/  @!P2 VIADD R11, R11, 0x1 ;  /* 0x000000010b0ba836 */ /* 0x000fc60000000000 */
[----:B------:R-:W-:Y:S02]  /*9750*/  ISETP.GE.U32.AND P1, PT, R13, R8, PT ;  /* 0x000000080d00720c */ /* 0x000fe40003f26070 */
[----:B------:R-:W-:-:S04]  /*9760*/  LOP3.LUT R13, R9, R22, RZ, 0x3c, !PT ;  /* 0x00000016090d7212 */ /* 0x000fc800078e3cff */
[----:B------:R-:W-:-:S07]  /*9770*/  ISETP.GE.AND P3, PT, R13, RZ, PT ;  /* 0x000000ff0d00720c */ /* 0x000fce0003f66270 */
[----:B------:R-:W-:Y:S01]  /*9780*/  @P1 VIADD R11, R11, 0x1 ;  /* 0x000000010b0b1836 */ /* 0x000fe20000000000 */
[----:B------:R-:W-:-:S03]  /*9790*/  ISETP.NE.AND P1, PT, R22, RZ, PT ;  /* 0x000000ff1600720c */ /* 0x000fc60003f25270 */
[----:B------:R-:W-:Y:S01]  /*97a0*/  IMAD.MOV.U32 R16, RZ, RZ, R11 ;  /* 0x000000ffff107224 */ /* 0x000fe200078e000b */
[----:B------:R-:W-:-:S03]  /*97b0*/  LOP3.LUT R11, RZ, R22, RZ, 0x33, !PT ;  /* 0x00000016ff0b7212 */ /* 0x000fc600078e33ff */
[----:B------:R-:W-:-:S05]  /*97c0*/  @!P3 IMAD.MOV R16, RZ, RZ, -R16 ;  /* 0x000000ffff10b224 */ /* 0x000fca00078e0a10 */
[----:B------:R-:W-:-:S05]  /*97d0*/  SEL R13, R11, R16, !P1 ;  /* 0x000000100b0d7207 */ /* 0x000fca0004800000 */
[----:B---3--:R-:W-:-:S05]  /*97e0*/  IMAD.IADD R15, R13, 0x1, R14 ;  /* 0x000000010d0f7824 */ /* 0x008fca00078e020e */
[----:B------:R-:W-:-:S05]  /*97f0*/  IABS R14, R15 ;  /* 0x0000000f000e7213 */ /* 0x000fca0000000000 */
[----:B------:R-:W-:-:S04]  /*9800*/  IMAD.HI.U32 R17, R7, R14, RZ ;  /* 0x0000000e07117227 */ /* 0x000fc800078e00ff */
[----:B------:R-:W-:Y:S01]  /*9810*/  IMAD R19, R17, R6, R14 ;  /* 0x0000000611137224 */ /* 0x000fe200078e020e */
[----:B------:R-:W-:-:S04]  /*9820*/  LOP3.LUT R14, R15, R22, RZ, 0x3c, !PT ;  /* 0x000000160f0e7212 */ /* 0x000fc800078e3cff */
[----:B------:R-:W-:Y:S02]  /*9830*/  ISETP.GT.U32.AND P3, PT, R8, R19, PT ;  /* 0x000000130800720c */ /* 0x000fe40003f64070 */
[----:B------:R-:W-:-:S11]  /*9840*/  ISETP.GE.AND P4, PT, R14, RZ, PT ;  /* 0x000000ff0e00720c */ /* 0x000fd60003f86270 */
[----:B------:R-:W-:Y:S02]  /*9850*/  @!P3 IMAD.IADD R19, R19, 0x1, -R8 ;  /* 0x000000011313b824 */ /* 0x000fe400078e0a08 */
[----:B------:R-:W-:-:S03]  /*9860*/  @!P3 VIADD R17, R17, 0x1 ;  /* 0x000000011111b836 */ /* 0x000fc60000000000 */
[----:B------:R-:W-:-:S13]  /*9870*/  ISETP.GE.U32.AND P2, PT, R19, R8, PT ;  /* 0x000000081300720c */ /* 0x000fda0003f46070 */
[----:B------:R-:W-:-:S05]  /*9880*/  @P2 IADD3 R17, PT, PT, R17, 0x1, RZ ;  /* 0x0000000111112810 */ /* 0x000fca0007ffe0ff */
[----:B------:R-:W-:-:S05]  /*9890*/  @!P4 IMAD.MOV R17, RZ, RZ, -R17 ;  /* 0x000000ffff11c224 */ /* 0x000fca00078e0a11 */
[----:B------:R-:W-:-:S05]  /*98a0*/  SEL R19, R11, R17, !P1 ;  /* 0x000000110b137207 */ /* 0x000fca0004800000 */
[----:B----4-:R-:W-:-:S05]  /*98b0*/  IMAD.IADD R17, R19, 0x1, R12 ;  /* 0x0000000113117824 */ /* 0x010fca00078e020c */
        /* <DEDUP_REMOVED lines=9> */
[----:B------:R-:W-:-:S04]  /*9950*/  @P2 VIADD R23, R23, 0x1 ;  /* 0x0000000117172836 */ /* 0x000fc80000000000 */
[----:B------:R-:W-:-:S05]  /*9960*/  @!P4 IMAD.MOV R23, RZ, RZ, -R23 ;  /* 0x000000ffff17c224 */ /* 0x000fca00078e0a17 */
[----:B------:R-:W-:-:S05]  /*9970*/  SEL R25, R11, R23, !P1 ;  /* 0x000000170b197207 */ /* 0x000fca0004800000 */
[----:B-----5:R-:W-:-:S05]  /*9980*/  IMAD.IADD R23, R25, 0x1, R10 ;  /* 0x0000000119177824 */ /* 0x020fca00078e020a */
[----:B------:R-:W-:-:S05]  /*9990*/  IABS R10, R23 ;  /* 0x00000017000a7213 */ /* 0x000fca0000000000 */
[----:B------:R-:W-:-:S04]  /*99a0*/  IMAD.HI.U32 R7, R7, R10, RZ ;  /* 0x0000000a07077227 */ /* 0x000fc800078e00ff */
[----:B------:R-:W-:Y:S01]  /*99b0*/  IMAD R27, R7, R6, R10 ;  /* 0x00000006071b7224 */ /* 0x000fe200078e020a */
[----:B------:R-:W-:Y:S01]  /*99c0*/  LOP3.LUT R6, R23, R22, RZ, 0x3c, !PT ;  /* 0x0000001617067212 */ /* 0x000fe200078e3cff */
[----:B------:R-:W-:-:S03]  /*99d0*/  IMAD.MOV R10, RZ, RZ, -R25 ;  /* 0x000000ffff0a7224 */ /* 0x000fc600078e0a19 */
[----:B------:R-:W-:Y:S01]  /*99e0*/  ISETP.GT.U32.AND P3, PT, R8, R27, PT ;  /* 0x0000001b0800720c */ /* 0x000fe20003f64070 */
[----:B------:R-:W-:Y:S01]  /*99f0*/  IMAD R10, R22, R10, R17 ;  /* 0x0000000a160a7224 */ /* 0x000fe200078e0211 */
[----:B------:R-:W-:Y:S01]  /*9a00*/  ISETP.GE.AND P4, PT, R6, RZ, PT ;  /* 0x000000ff0600720c */ /* 0x000fe20003f86270 */
[----:B------:R-:W-:-:S03]  /*9a10*/  IMAD.MOV R6, RZ, RZ, -R13 ;  /* 0x000000ffff067224 */ /* 0x000fc600078e0a0d */
[----:B------:R1:W-:Y:S01]  /*9a20*/  STL.U8 [R5+0x2], R10 ;  /* 0x0000020a05007387 */ /* 0x0003e20000100000 */
[----:B------:R-:W-:-:S05]  /*9a30*/  IMAD R6, R22, R6, R9 ;  /* 0x0000000616067224 */ /* 0x000fca00078e0209 */
[----:B------:R1:W-:Y:S01]  /*9a40*/  STL.U8 [R5], R6 ;  /* 0x0000000605007387 */ /* 0x0003e20000100000 */
[----:B------:R-:W-:Y:S01]  /*9a50*/  @!P3 IADD3 R27, PT, PT, R27, -R8, RZ ;  /* 0x800000081b1bb210 */ /* 0x000fe20007ffe0ff */
[----:B------:R-:W-:-:S03]  /*9a60*/  @!P3 VIADD R7, R7, 0x1 ;  /* 0x000000010707b836 */ /* 0x000fc60000000000 */
[----:B------:R-:W-:Y:S01]  /*9a70*/  ISETP.GE.U32.AND P2, PT, R27, R8, PT ;  /* 0x000000081b00720c */ /* 0x000fe20003f46070 */
[----:B------:R-:W-:-:S04]  /*9a80*/  IMAD.MOV R8, RZ, RZ, -R19 ;  /* 0x000000ffff087224 */ /* 0x000fc800078e0a13 */
[----:B------:R-:W-:-:S05]  /*9a90*/  IMAD R8, R22, R8, R15 ;  /* 0x0000000816087224 */ /* 0x000fca00078e020f */
[----:B------:R1:W-:Y:S03]  /*9aa0*/  STL.U8 [R5+0x1], R8 ;  /* 0x0000010805007387 */ /* 0x0003e60000100000 */
[----:B------:R-:W-:-:S04]  /*9ab0*/  @P2 VIADD R7, R7, 0x1 ;  /* 0x0000000107072836 */ /* 0x000fc80000000000 */
[----:B------:R-:W-:-:S05]  /*9ac0*/  @!P4 IMAD.MOV R7, RZ, RZ, -R7 ;  /* 0x000000ffff07c224 */ /* 0x000fca00078e0a07 */
[----:B------:R-:W-:-:S05]  /*9ad0*/  SEL R11, R11, R7, !P1 ;  /* 0x000000070b0b7207 */ /* 0x000fca0004800000 */
[----:B------:R-:W-:-:S04]  /*9ae0*/  IMAD.MOV R12, RZ, RZ, -R11 ;  /* 0x000000ffff0c7224 */ /* 0x000fc800078e0a0b */
[----:B------:R-:W-:-:S05]  /*9af0*/  IMAD R12, R22, R12, R23 ;  /* 0x0000000c160c7224 */ /* 0x000fca00078e0217 */
[----:B------:R1:W-:Y:S02]  /*9b00*/  STL.U8 [R5+0x3], R12 ;  /* 0x0000030c05007387 */ /* 0x0003e40000100000 */
.L_x_24:
[----:B------:R-:W-:Y:S05]  /*9b10*/  @!P0 BRA `(.L_x_23) ;  /* 0x00000004004c8947 */ /* 0x000fea0003800000 */
[----:B------:R-:W2:Y:S01]  /*9b20*/  LDCU UR4, c[0x0][0x384] ;  /* 0x00007080ff0477ac */ /* 0x000ea20008000800 */
[----:B------:R-:W-:Y:S01]  /*9b30*/  ISETP.NE.AND P0, PT, R0, 0x1, PT ;  /* 0x000000010000780c */ /* 0x000fe20003f05270 */
[----:B--2---:R-:W-:-:S04]  /*9b40*/  ULOP3.LUT UR4, UR4, 0x1, URZ, 0xc0, !UPT ;  /* 0x0000000104047892 */ /* 0x004fc8000f8ec0ff */
[----:B------:R-:W-:-:S08]  /*9b50*/  UISETP.NE.U32.AND UP0, UPT, UR4, 0x1, UPT ;  /* 0x000000010400788c */ /* 0x000fd0000bf05070 */
[----:B------:R-:W-:Y:S05]  /*9b60*/  @!P0 BRA `(.L_x_25) ;  /* 0x0000000000c88947 */ /* 0x000fea0003800000 */
[----:B-1----:R-:W-:-:S05]  /*9b70*/  IMAD.IADD R5, R1, 0x1, R4 ;  /* 0x0000000101057824 */ /* 0x002fca00078e0204 */
[----:B0-----:R-:W2:Y:S04]  /*9b80*/  LDL.U8 R6, [R5] ;  /* 0x0000000005067983 */ /* 0x001ea80000100000 */
[----:B------:R-:W3:Y:S01]  /*9b90*/  LDL.U8 R10, [R5+0x1] ;  /* 0x00000100050a7983 */ /* 0x000ee20000100000 */
[-C--:B------:R-:W-:Y:S01]  /*9ba0*/  IABS R8, R22.reuse ;  /* 0x0000001600087213 */ /* 0x080fe20000000000 */
[----:B------:R-:W-:Y:S01]  /*9bb0*/  VIADD R4, R4, 0x2 ;  /* 0x0000000204047836 */ /* 0x000fe20000000000 */
[----:B------:R-:W-:Y:S02]  /*9bc0*/  IABS R16, R22 ;  /* 0x0000001600107213 */ /* 0x000fe40000000000 */
[----:B------:R-:W0:Y:S01]  /*9bd0*/  I2F.RP R12, R8 ;  /* 0x00000008000c7306 */ /* 0x000e220000209400 */
[----:B------:R-:W-:-:S07]  /*9be0*/  ISETP.NE.AND P3, PT, R22, RZ, PT ;  /* 0x000000ff1600720c */ /* 0x000fce0003f65270 */
[----:B0-----:R-:W0:Y:S02]  /*9bf0*/  MUFU.RCP R12, R12 ;  /* 0x0000000c000c7308 */ /* 0x001e240000001000 */
[----:B0-----:R-:W-:Y:S02]  /*9c00*/  VIADD R13, R12, 0xffffffe ;  /* 0x0ffffffe0c0d7836 */ /* 0x001fe40000000000 */
[----:B------:R-:W-:-:S04]  /*9c10*/  IMAD.MOV R12, RZ, RZ, -R16 ;  /* 0x000000ffff0c7224 */ /* 0x000fc800078e0a10 */
[----:B------:R-:W0:Y:S02]  /*9c20*/  F2I.FTZ.U32.TRUNC.NTZ R7, R13 ;  /* 0x0000000d00077305 */ /* 0x000e24000021f000 */
[----:B0-----:R-:W-:Y:S02]  /*9c30*/  IMAD.MOV R15, RZ, RZ, -R7 ;  /* 0x000000ffff0f7224 */ /* 0x001fe400078e0a07 */
[----:B--2---:R-:W-:Y:S02]  /*9c40*/  IMAD.IADD R9, R11, 0x1, R6 ;  /* 0x000000010b097824 */ /* 0x004fe400078e0206 */
[----:B------:R-:W-:Y:S02]  /*9c50*/  IMAD R11, R15, R8, RZ ;  /* 0x000000080f0b7224 */ /* 0x000fe400078e02ff */
[----:B------:R-:W-:Y:S01]  /*9c60*/  IMAD.MOV.U32 R6, RZ, RZ, RZ ;  /* 0x000000ffff067224 */ /* 0x000fe200078e00ff */
[----:B------:R-:W-:-:S03]  /*9c70*/  IABS R15, R9 ;  /* 0x00000009000f7213 */ /* 0x000fc60000000000 */
[----:B------:R-:W-:-:S04]  /*9c80*/  IMAD.HI.U32 R14, R7, R11, R6 ;  /* 0x0000000b070e7227 */ /* 0x000fc800078e0006 */
[----:B------:R-:W-:Y:S01]  /*9c90*/  IMAD.MOV.U32 R7, RZ, RZ, R15 ;  /* 0x000000ffff077224 */ /* 0x000fe200078e000f */
[----:B------:R-:W-:-:S03]  /*9ca0*/  LOP3.LUT R15, RZ, R22, RZ, 0x33, !PT ;  /* 0x00000016ff0f7212 */ /* 0x000fc600078e33ff */
        /* <DEDUP_REMOVED lines=8> */
[----:B------:R-:W-:-:S06]  /*9d30*/  @P0 VIADD R6, R6, 0x1 ;  /* 0x0000000106060836 */ /* 0x000fcc0000000000 */
[----:B------:R-:W-:-:S05]  /*9d40*/  @!P2 IMAD.MOV R6, RZ, RZ, -R6 ;  /* 0x000000ffff06a224 */ /* 0x000fca00078e0a06 */
[----:B------:R-:W-:-:S05]  /*9d50*/  SEL R7, R15, R6, !P3 ;  /* 0x000000060f077207 */ /* 0x000fca0005800000 */
[----:B---3--:R-:W-:-:S05]  /*9d60*/  IMAD.IADD R13, R7, 0x1, R10 ;  /* 0x00000001070d7824 */ /* 0x008fca00078e020a */
[----:B------:R-:W-:-:S05]  /*9d70*/  IABS R11, R13 ;  /* 0x0000000d000b7213 */ /* 0x000fca0000000000 */
        /* <DEDUP_REMOVED lines=10> */
[----:B------:R-:W-:Y:S01]  /*9e20*/  SEL R11, R15, R6, !P3 ;  /* 0x000000060f0b7207 */ /* 0x000fe20005800000 */
[----:B------:R-:W-:-:S04]  /*9e30*/  IMAD.MOV R6, RZ, RZ, -R7 ;  /* 0x000000ffff067224 */ /* 0x000fc800078e0a07 */
[----:B------:R-:W-:Y:S02]  /*9e40*/  IMAD.MOV R7, RZ, RZ, -R11 ;  /* 0x000000ffff077224 */ /* 0x000fe400078e0a0b */
[C---:B------:R-:W-:Y:S02]  /*9e50*/  IMAD R6, R22.reuse, R6, R9 ;  /* 0x0000000616067224 */ /* 0x040fe400078e0209 */
[----:B------:R-:W-:-:S03]  /*9e60*/  IMAD R8, R22, R7, R13 ;  /* 0x0000000716087224 */ /* 0x000fc600078e020d */
[----:B------:R2:W-:Y:S04]  /*9e70*/  STL.U8 [R5], R6 ;  /* 0x0000000605007387 */ /* 0x0005e80000100000 */
[----:B------:R2:W-:Y:S02]  /*9e80*/  STL.U8 [R5+0x1], R8 ;  /* 0x0000010805007387 */ /* 0x0005e40000100000 */
.L_x_25:
[----:B------:R-:W-:Y:S05]  /*9e90*/  BRA.U UP0, `(.L_x_23) ;  /* 0x00000001006c7547 */ /* 0x000fea000b800000 */
[----:B012---:R-:W-:-:S05]  /*9ea0*/  IMAD.IADD R6, R1, 0x1, R4 ;  /* 0x0000000101067824 */ /* 0x007fca00078e0204 */
[----:B------:R-:W2:Y:S01]  /*9eb0*/  LDL.U8 R4, [R6] ;  /* 0x0000000006047983 */ /* 0x000ea20000100000 */
[----:B------:R-:W-:Y:S02]  /*9ec0*/  IABS R7, R22 ;  /* 0x0000001600077213 */ /* 0x000fe40000000000 */
[----:B------:R-:W-:Y:S02]  /*9ed0*/  ISETP.NE.AND P2, PT, R22, RZ, PT ;  /* 0x000000ff1600720c */ /* 0x000fe40003f45270 */
[----:B------:R-:W0:Y:S08]  /*9ee0*/  I2F.RP R8, R7 ;  /* 0x0000000700087306 */ /* 0x000e300000209400 */
[----:B0-----:R-:W0:Y:S02]  /*9ef0*/  MUFU.RCP R8, R8 ;  /* 0x0000000800087308 */ /* 0x001e240000001000 */
[----:B0-----:R-:W-:-:S06]  /*9f00*/  VIADD R9, R8, 0xffffffe ;  /* 0x0ffffffe08097836 */ /* 0x001fcc0000000000 */
[----:B------:R-:W0:Y:S02]  /*9f10*/  F2I.FTZ.U32.TRUNC.NTZ R5, R9 ;  /* 0x0000000900057305 */ /* 0x000e24000021f000 */
[----:B0-----:R-:W-:-:S04]  /*9f20*/  IMAD.MOV R10, RZ, RZ, -R5 ;  /* 0x000000ffff0a7224 */ /* 0x001fc800078e0a05 */
[----:B------:R-:W-:Y:S02]  /*9f30*/  IMAD R13, R10, R7, RZ ;  /* 0x000000070a0d7224 */ /* 0x000fe400078e02ff */
[----:B--2---:R-:W-:Y:S01]  /*9f40*/  IMAD.IADD R11, R4, 0x1, R11 ;  /* 0x00000001040b7824 */ /* 0x004fe200078e020b */
[----:B------:R-:W-:-:S04]  /*9f50*/  IABS R4, R22 ;  /* 0x0000001600047213 */ /* 0x000fc80000000000 */
[----:B------:R-:W-:Y:S01]  /*9f60*/  IADD3 R8, PT, PT, RZ, -R4, RZ ;  /* 0x80000004ff087210 */ /* 0x000fe20007ffe0ff */
[----:B------:R-:W-:Y:S01]  /*9f70*/  IMAD.MOV.U32 R4, RZ, RZ, RZ ;  /* 0x000000ffff047224 */ /* 0x000fe200078e00ff */
[----:B------:R-:W-:Y:S02]  /*9f80*/  IABS R10, R11 ;  /* 0x0000000b000a7213 */ /* 0x000fe40000000000 */
[----:B------:R-:W-:Y:S01]  /*9f90*/  ISETP.GE.AND P1, PT, R11, RZ, PT ;  /* 0x000000ff0b00720c */ /* 0x000fe20003f26270 */
[----:B------:R-:W-:-:S04]  /*9fa0*/  IMAD.HI.U32 R4, R5, R13, R4 ;  /* 0x0000000d05047227 */ /* 0x000fc800078e0004 */
[----:B------:R-:W-:-:S04]  /*9fb0*/  IMAD.MOV.U32 R5, RZ, RZ, R10 ;  /* 0x000000ffff057224 */ /* 0x000fc800078e000a */
        /* <DEDUP_REMOVED lines=9> */
.L_x_23:
[----:B------:R-:W-:-:S05]  /*a050*/  VIADD R21, R21, 0x1 ;  /* 0x0000000115157836 */ /* 0x000fca0000000000 */
[----:B------:R-:W-:-:S13]  /*a060*/  ISETP.NE.AND P0, PT, R21, 0xc8, PT ;  /* 0x000000c81500780c */ /* 0x000fda0003f05270 */
[----:B------:R-:W-:Y:S05]  /*a070*/  @!P0 EXIT ;  /* 0x000000000000894d */ /* 0x000fea0003800000 */
[----:B------:R-:W-:Y:S05]  /*a080*/  BRA `(.L_x_26) ;  /* 0xffffffac009c7947 */ /* 0x000fea000383ffff */
.L_x_27:
[----:B------:R-:W-:-:S00]  /*a090*/  BRA `(.L_x_27) ;  /* 0xfffffffc00fc7947 */ /* 0x000fc0000383ffff */
[----:B------:R-:W-:-:S00]  /*a0a0*/  NOP ;  /* 0x0000000000007918 */ /* 0x000fc00000000000 */
        /* <DEDUP_REMOVED lines=13> */
.L_x_28:


//--------------------- .nv.shared.reserved.0     --------------------------
	.section	.nv.shared.reserved.0,"aw",@nobits
	.weak		__nv_reservedSMEM_offset_0_alias
	.size		__nv_reservedSMEM_offset_0_alias, 0, 64
	.other		__nv_reservedSMEM_offset_0_alias,@"STO_CUDA_RESERVED_SHARED STV_DEFAULT"
__nv_reservedSMEM_offset_0_alias:
	.zero		0
	.zero		64


//--------------------- .nv.constant0._Z7breakeriiiiiPhS_ --------------------------
	.section	.nv.constant0._Z7breakeriiiiiPhS_,"a",@progbits
	.sectionflags	@""
	.align	4
.nv.constant0._Z7breakeriiiiiPhS_:
	.zero		936


//--------------------- SYMBOLS --------------------------

	.type		.nv.reservedSmem.offset0,@object
	.size		.nv.reservedSmem.offset0,0x4
